	.target	sm_100a

	.elftype	@"ET_EXEC"


//--------------------- .note.nv.tkinfo           --------------------------
	.section	.note.nv.tkinfo,"",@"SHT_NOTE"
	.sectionflags	@"SHF_NOTE_NV_TKINFO"
	.tkinfo
        /*0018*/ 	.word	0x00000002
        /*0030*/ 	.string	""
        /*0030*/ 	.string	"ptxas"
        /*0030*/ 	.string	"Cuda compilation tools, release 13.0, V13.0.88"
        /*0030*/ 	.string	"Build cuda_13.0.r13.0/compiler.36424714_0"
        /*0030*/ 	.string	"-arch sm_100a -m 64 "



//--------------------- .note.nv.cuinfo           --------------------------
	.section	.note.nv.cuinfo,"",@"SHT_NOTE"
	.sectionflags	@"SHF_NOTE_NV_CUINFO"
        /*0018*/ 	.short	0x0002
        /*001a*/ 	.short	0x0064
        /*001c*/ 	.short	0x0082
	.zero		2


//--------------------- .nv.info                  --------------------------
	.section	.nv.info,"",@"SHT_CUDA_INFO"
	.align	4


	//----- nvinfo : EIATTR_REGCOUNT
	.align		4
        /*0000*/ 	.byte	0x04, 0x2f
        /*0002*/ 	.short	(.L_19 - .L_18)
	.align		4
.L_18:
        /*0004*/ 	.word	index@(_ZN7cutlass13device_kernelINS_4gemm6kernel13GemmUniversalIN4cute5tupleIJiiiiEEENS1_10collective13CollectiveMmaINS1_35MainloopSm100TmaUmmaWarpSpecializedILi36ELi2ELi4ENS5_IJNS4_1CILi2EEENSA_ILi1EEESC_EEEEENS5_IJNSA_ILi128EEENSA_ILi64EEESG_EEEaNS5_IJlSC_lEEEaSI_NS4_8TiledMMAINS4_8MMA_AtomIJNS4_21SM100_MMA_S8_2x1SM_SSIaaiLi128ELi64ELNS4_4UMMA5MajorE0ELSN_0ELNSM_8SaturateE0EEEEEENS4_6LayoutINS5_IJSC_SC_SC_EEENS5_IJNSA_ILi0EEEST_ST_EEEEENS5_IJNS4_10UnderscoreESW_SW_EEEEENS4_18SM100_TMA_2SM_LOADENS4_14ComposedLayoutINS4_7SwizzleILi2ELi4ELi3EEENS4_18smem_ptr_flag_bitsILi8EEENSR_INS5_IJNSA_ILi8EEESG_EEENS5_IJSG_SC_EEEEEEEvNS4_8identityESZ_S19_vS1A_EENS_8epilogue10collective18CollectiveEpilogueINS1C_23Sm100TmaWarpSpecializedILi1ELi1ELi32ELb0ELb0EEEJNS5_IJSG_SG_SG_EEENS5_IJNSR_ISG_SC_EES1I_EEEaSI_aSI_NS1C_6fusion15FusionCallbacksIS1G_NS1K_17LinearCombinationIaiaiLNS_15FloatRoundStyleE2EEES1H_S1J_JEEENS4_5SM1004TMEM4LOAD26SM100_TMEM_LOAD_32dp32b32xENS4_13SM90_TMA_LOADES19_NS4_39AutoVectorizingCopyWithAssumedAlignmentILi128EEENS4_14SM90_TMA_STOREES19_S1W_S1W_EEEvvEEEEvNT_6ParamsE)
        /*0008*/ 	.word	0x0000007b


	//----- nvinfo : EIATTR_FRAME_SIZE
	.align		4
.L_19:
        /*000c*/ 	.byte	0x04, 0x11
        /*000e*/ 	.short	(.L_21 - .L_20)
	.align		4
.L_20:
        /*0010*/ 	.word	index@($__internal_2_$__cuda_sm10x_tcgen05_guardrail_trap_unallocated_columns_being_dealloced)
        /*0014*/ 	.word	0x00000000


	//----- nvinfo : EIATTR_FRAME_SIZE
	.align		4
.L_21:
        /*0018*/ 	.byte	0x04, 0x11
        /*001a*/ 	.short	(.L_23 - .L_22)
	.align		4
.L_22:
        /*001c*/ 	.word	index@($__internal_1_$__cuda_sm10x_tcgen05_guardrail_trap_phase_invalid_during_alloc)
        /*0020*/ 	.word	0x00000000


	//----- nvinfo : EIATTR_FRAME_SIZE
	.align		4
.L_23:
        /*0024*/ 	.byte	0x04, 0x11
        /*0026*/ 	.short	(.L_25 - .L_24)
	.align		4
.L_24:
        /*0028*/ 	.word	index@($__internal_0_$__cuda_sm10x_tcgen05_guardrail_trap_col_being_dealloced_not_returned_by_alloc)
        /*002c*/ 	.word	0x00000000


	//----- nvinfo : EIATTR_FRAME_SIZE
	.align		4
.L_25:
        /*0030*/ 	.byte	0x04, 0x11
        /*0032*/ 	.short	(.L_27 - .L_26)
	.align		4
.L_26:
        /*0034*/ 	.word	index@(_ZN7cutlass13device_kernelINS_4gemm6kernel13GemmUniversalIN4cute5tupleIJiiiiEEENS1_10collective13CollectiveMmaINS1_35MainloopSm100TmaUmmaWarpSpecializedILi36ELi2ELi4ENS5_IJNS4_1CILi2EEENSA_ILi1EEESC_EEEEENS5_IJNSA_ILi128EEENSA_ILi64EEESG_EEEaNS5_IJlSC_lEEEaSI_NS4_8TiledMMAINS4_8MMA_AtomIJNS4_21SM100_MMA_S8_2x1SM_SSIaaiLi128ELi64ELNS4_4UMMA5MajorE0ELSN_0ELNSM_8SaturateE0EEEEEENS4_6LayoutINS5_IJSC_SC_SC_EEENS5_IJNSA_ILi0EEEST_ST_EEEEENS5_IJNS4_10UnderscoreESW_SW_EEEEENS4_18SM100_TMA_2SM_LOADENS4_14ComposedLayoutINS4_7SwizzleILi2ELi4ELi3EEENS4_18smem_ptr_flag_bitsILi8EEENSR_INS5_IJNSA_ILi8EEESG_EEENS5_IJSG_SC_EEEEEEEvNS4_8identityESZ_S19_vS1A_EENS_8epilogue10collective18CollectiveEpilogueINS1C_23Sm100TmaWarpSpecializedILi1ELi1ELi32ELb0ELb0EEEJNS5_IJSG_SG_SG_EEENS5_IJNSR_ISG_SC_EES1I_EEEaSI_aSI_NS1C_6fusion15FusionCallbacksIS1G_NS1K_17LinearCombinationIaiaiLNS_15FloatRoundStyleE2EEES1H_S1J_JEEENS4_5SM1004TMEM4LOAD26SM100_TMEM_LOAD_32dp32b32xENS4_13SM90_TMA_LOADES19_NS4_39AutoVectorizingCopyWithAssumedAlignmentILi128EEENS4_14SM90_TMA_STOREES19_S1W_S1W_EEEvvEEEEvNT_6ParamsE)
        /*0038*/ 	.word	0x00000000


	//----- nvinfo : EIATTR_MIN_STACK_SIZE
	.align		4
.L_27:
        /*003c*/ 	.byte	0x04, 0x12
        /*003e*/ 	.short	(.L_29 - .L_28)
	.align		4
.L_28:
        /*0040*/ 	.word	index@(_ZN7cutlass13device_kernelINS_4gemm6kernel13GemmUniversalIN4cute5tupleIJiiiiEEENS1_10collective13CollectiveMmaINS1_35MainloopSm100TmaUmmaWarpSpecializedILi36ELi2ELi4ENS5_IJNS4_1CILi2EEENSA_ILi1EEESC_EEEEENS5_IJNSA_ILi128EEENSA_ILi64EEESG_EEEaNS5_IJlSC_lEEEaSI_NS4_8TiledMMAINS4_8MMA_AtomIJNS4_21SM100_MMA_S8_2x1SM_SSIaaiLi128ELi64ELNS4_4UMMA5MajorE0ELSN_0ELNSM_8SaturateE0EEEEEENS4_6LayoutINS5_IJSC_SC_SC_EEENS5_IJNSA_ILi0EEEST_ST_EEEEENS5_IJNS4_10UnderscoreESW_SW_EEEEENS4_18SM100_TMA_2SM_LOADENS4_14ComposedLayoutINS4_7SwizzleILi2ELi4ELi3EEENS4_18smem_ptr_flag_bitsILi8EEENSR_INS5_IJNSA_ILi8EEESG_EEENS5_IJSG_SC_EEEEEEEvNS4_8identityESZ_S19_vS1A_EENS_8epilogue10collective18CollectiveEpilogueINS1C_23Sm100TmaWarpSpecializedILi1ELi1ELi32ELb0ELb0EEEJNS5_IJSG_SG_SG_EEENS5_IJNSR_ISG_SC_EES1I_EEEaSI_aSI_NS1C_6fusion15FusionCallbacksIS1G_NS1K_17LinearCombinationIaiaiLNS_15FloatRoundStyleE2EEES1H_S1J_JEEENS4_5SM1004TMEM4LOAD26SM100_TMEM_LOAD_32dp32b32xENS4_13SM90_TMA_LOADES19_NS4_39AutoVectorizingCopyWithAssumedAlignmentILi128EEENS4_14SM90_TMA_STOREES19_S1W_S1W_EEEvvEEEEvNT_6ParamsE)
        /*0044*/ 	.word	0x00000000
.L_29:


//--------------------- .nv.compat                --------------------------
	.section	.nv.compat,"",@"SHT_CUDA_COMPAT_INFO"
	.align	4
        /*0000*/ 	.byte	0x02, 0x09, 0x01, 0x00, 0x02, 0x02, 0x03, 0x00, 0x02, 0x05, 0x06, 0x00, 0x03, 0x07, 0x01, 0x01
        /*0010*/ 	.byte	0x02, 0x03, 0x01, 0x00, 0x02, 0x06, 0x01, 0x00, 0x04, 0x0b, 0x08, 0x00, 0x01, 0x00, 0x00, 0x00
        /*0020*/ 	.byte	0x00, 0x00, 0x00, 0x00


//--------------------- .nv.info._ZN7cutlass13device_kernelINS_4gemm6kernel13GemmUniversalIN4cute5tupleIJiiiiEEENS1_10collective13CollectiveMmaINS1_35MainloopSm100TmaUmmaWarpSpecializedILi36ELi2ELi4ENS5_IJNS4_1CILi2EEENSA_ILi1EEESC_EEEEENS5_IJNSA_ILi128EEENSA_ILi64EEESG_EEEaNS5_IJlSC_lEEEaSI_NS4_8TiledMMAINS4_8MMA_AtomIJNS4_21SM100_MMA_S8_2x1SM_SSIaaiLi128ELi64ELNS4_4UMMA5MajorE0ELSN_0ELNSM_8SaturateE0EEEEEENS4_6LayoutINS5_IJSC_SC_SC_EEENS5_IJNSA_ILi0EEEST_ST_EEEEENS5_IJNS4_10UnderscoreESW_SW_EEEEENS4_18SM100_TMA_2SM_LOADENS4_14ComposedLayoutINS4_7SwizzleILi2ELi4ELi3EEENS4_18smem_ptr_flag_bitsILi8EEENSR_INS5_IJNSA_ILi8EEESG_EEENS5_IJSG_SC_EEEEEEEvNS4_8identityESZ_S19_vS1A_EENS_8epilogue10collective18CollectiveEpilogueINS1C_23Sm100TmaWarpSpecializedILi1ELi1ELi32ELb0ELb0EEEJNS5_IJSG_SG_SG_EEENS5_IJNSR_ISG_SC_EES1I_EEEaSI_aSI_NS1C_6fusion15FusionCallbacksIS1G_NS1K_17LinearCombinationIaiaiLNS_15FloatRoundStyleE2EEES1H_S1J_JEEENS4_5SM1004TMEM4LOAD26SM100_TMEM_LOAD_32dp32b32xENS4_13SM90_TMA_LOADES19_NS4_39AutoVectorizingCopyWithAssumedAlignmentILi128EEENS4_14SM90_TMA_STOREES19_S1W_S1W_EEEvvEEEEvNT_6ParamsE --------------------------
	.section	.nv.info._ZN7cutlass13device_kernelINS_4gemm6kernel13GemmUniversalIN4cute5tupleIJiiiiEEENS1_10collective13CollectiveMmaINS1_35MainloopSm100TmaUmmaWarpSpecializedILi36ELi2ELi4ENS5_IJNS4_1CILi2EEENSA_ILi1EEESC_EEEEENS5_IJNSA_ILi128EEENSA_ILi64EEESG_EEEaNS5_IJlSC_lEEEaSI_NS4_8TiledMMAINS4_8MMA_AtomIJNS4_21SM100_MMA_S8_2x1SM_SSIaaiLi128ELi64ELNS4_4UMMA5MajorE0ELSN_0ELNSM_8SaturateE0EEEEEENS4_6LayoutINS5_IJSC_SC_SC_EEENS5_IJNSA_ILi0EEEST_ST_EEEEENS5_IJNS4_10UnderscoreESW_SW_EEEEENS4_18SM100_TMA_2SM_LOADENS4_14ComposedLayoutINS4_7SwizzleILi2ELi4ELi3EEENS4_18smem_ptr_flag_bitsILi8EEENSR_INS5_IJNSA_ILi8EEESG_EEENS5_IJSG_SC_EEEEEEEvNS4_8identityESZ_S19_vS1A_EENS_8epilogue10collective18CollectiveEpilogueINS1C_23Sm100TmaWarpSpecializedILi1ELi1ELi32ELb0ELb0EEEJNS5_IJSG_SG_SG_EEENS5_IJNSR_ISG_SC_EES1I_EEEaSI_aSI_NS1C_6fusion15FusionCallbacksIS1G_NS1K_17LinearCombinationIaiaiLNS_15FloatRoundStyleE2EEES1H_S1J_JEEENS4_5SM1004TMEM4LOAD26SM100_TMEM_LOAD_32dp32b32xENS4_13SM90_TMA_LOADES19_NS4_39AutoVectorizingCopyWithAssumedAlignmentILi128EEENS4_14SM90_TMA_STOREES19_S1W_S1W_EEEvvEEEEvNT_6ParamsE,"",@"SHT_CUDA_INFO"
	.sectionflags	@""
	.align	4


	//----- nvinfo : EIATTR_CUDA_API_VERSION
	.align		4
        /*0000*/ 	.byte	0x04, 0x37
        /*0002*/ 	.short	(.L_31 - .L_30)
.L_30:
        /*0004*/ 	.word	0x00000082


	//----- nvinfo : EIATTR_KPARAM_INFO
	.align		4
.L_31:
        /*0008*/ 	.byte	0x04, 0x17
        /*000a*/ 	.short	(.L_33 - .L_32)
.L_32:
        /*000c*/ 	.word	0x00000000
        /*0010*/ 	.short	0x0000
        /*0012*/ 	.short	0x0000
        /*0014*/ 	.byte	0x00, 0xf0, 0x01, 0x20


	//----- nvinfo : EIATTR_AT_ENTRY_FRAGMENTS
	.align		4
.L_33:
        /*0018*/ 	.byte	0x04, 0x4f
        /*001a*/ 	.short	(.L_35 - .L_34)


	//   ....[0]....
.L_34:
        /*001c*/ 	.word	0x00000007


	//----- nvinfo : EIATTR_RESERVED_SMEM_USED
	.align		4
.L_35:
        /*0020*/ 	.byte	0x01, 0x41
	.zero		2


	//----- nvinfo : EIATTR_SPARSE_MMA_MASK
	.align		4
        /*0024*/ 	.byte	0x03, 0x50
        /*0026*/ 	.short	0x0000


	//----- nvinfo : EIATTR_TCGEN05_2CTA_USED
	.align		4
        /*0028*/ 	.byte	0x01, 0x52
	.zero		2


	//----- nvinfo : EIATTR_MAXREG_COUNT
	.align		4
        /*002c*/ 	.byte	0x03, 0x1b
        /*002e*/ 	.short	0x00ff


	//----- nvinfo : EIATTR_NUM_BARRIERS
	.align		4
        /*0030*/ 	.byte	0x02, 0x4c
        /*0032*/ 	.byte	0x07
	.zero		1


	//----- nvinfo : EIATTR_EXTERNS
	.align		4
        /*0034*/ 	.byte	0x04, 0x0f
        /*0036*/ 	.short	(.L_37 - .L_36)


	//   ....[0]....
	.align		4
.L_36:
        /*0038*/ 	.word	index@(__assertfail)


	//----- nvinfo : EIATTR_MERCURY_ISA_VERSION
	.align		4
.L_37:
        /*003c*/ 	.byte	0x03, 0x5f
        /*003e*/ 	.short	0x0101


	//----- nvinfo : EIATTR_INT_WARP_WIDE_INSTR_OFFSETS
	.align		4
        /*0040*/ 	.byte	0x04, 0x31
        /*0042*/ 	.short	(.L_39 - .L_38)


	//   ....[0]....
.L_38:
        /*0044*/ 	.word	0x000010e0


	//   ....[1]....
        /*0048*/ 	.word	0x00001180


	//   ....[2]....
        /*004c*/ 	.word	0x000024e0


	//   ....[3]....
        /*0050*/ 	.word	0x000054e0


	//   ....[4]....
        /*0054*/ 	.word	0x00005500


	//   ....[5]....
        /*0058*/ 	.word	0x00005530


	//   ....[6]....
        /*005c*/ 	.word	0x00005f40


	//   ....[7]....
        /*0060*/ 	.word	0x00006060


	//----- nvinfo : EIATTR_COOP_GROUP_MASK_REGIDS
	.align		4
.L_39:
        /*0064*/ 	.byte	0x04, 0x29
        /*0066*/ 	.short	(.L_41 - .L_40)


	//   ....[0]....
.L_40:
        /*0068*/ 	.word	0xffffffff


	//   ....[1]....
        /*006c*/ 	.word	0xffffffff


	//   ....[2]....
        /*0070*/ 	.word	0xffffffff


	//   ....[3]....
        /*0074*/ 	.word	0xffffffff


	//   ....[4]....
        /*0078*/ 	.word	0xffffffff


	//   ....[5]....
        /*007c*/ 	.word	0xffffffff


	//   ....[6]....
        /*0080*/ 	.word	0xffffffff


	//   ....[7]....
        /*0084*/ 	.word	0xffffffff


	//   ....[8]....
        /*0088*/ 	.word	0xffffffff


	//   ....[9]....
        /*008c*/ 	.word	0xffffffff


	//   ....[10]....
        /*0090*/ 	.word	0xffffffff


	//   ....[11]....
        /*0094*/ 	.word	0xffffffff


	//   ....[12]....
        /*0098*/ 	.word	0xffffffff


	//   ....[13]....
        /*009c*/ 	.word	0xffffffff


	//----- nvinfo : EIATTR_COOP_GROUP_INSTR_OFFSETS
	.align		4
.L_41:
        /*00a0*/ 	.byte	0x04, 0x28
        /*00a2*/ 	.short	(.L_43 - .L_42)


	//   ....[0]....
.L_42:
        /*00a4*/ 	.word	0x000000c0


	//   ....[1]....
        /*00a8*/ 	.word	0x00000500


	//   ....[2]....
        /*00ac*/ 	.word	0x00000ab0


	//   ....[3]....
        /*00b0*/ 	.word	0x00000be0


	//   ....[4]....
        /*00b4*/ 	.word	0x00000cd0


	//   ....[5]....
        /*00b8*/ 	.word	0x00000e30


	//   ....[6]....
        /*00bc*/ 	.word	0x00000fc0


	//   ....[7]....
        /*00c0*/ 	.word	0x00001200


	//   ....[8]....
        /*00c4*/ 	.word	0x000023c0


	//   ....[9]....
        /*00c8*/ 	.word	0x000043a0


	//   ....[10]....
        /*00cc*/ 	.word	0x00004870


	//   ....[11]....
        /*00d0*/ 	.word	0x000048a0


	//   ....[12]....
        /*00d4*/ 	.word	0x000053e0


	//   ....[13]....
        /*00d8*/ 	.word	0x000055f0


	//----- nvinfo : EIATTR_VRC_CTA_INIT_COUNT
	.align		4
.L_43:
        /*00dc*/ 	.byte	0x02, 0x4a
        /*00de*/ 	.byte	0x80
	.zero		1


	//----- nvinfo : EIATTR_SYSCALL_OFFSETS
	.align		4
        /*00e0*/ 	.byte	0x04, 0x46
        /*00e2*/ 	.short	(.L_45 - .L_44)


	//   ....[0]....
.L_44:
        /*00e4*/ 	.word	0x00006a60


	//   ....[1]....
        /*00e8*/ 	.word	0x00006ba0


	//   ....[2]....
        /*00ec*/ 	.word	0x000072b0


	//----- nvinfo : EIATTR_MBARRIER_INSTR_OFFSETS
	.align		4
.L_45:
        /*00f0*/ 	.byte	0x04, 0x39
        /*00f2*/ 	.short	(.L_47 - .L_46)


	//   ....[0]....
.L_46:
        /*00f4*/ 	.word	0x00000610
        /*00f8*/ 	.word	0x000000ff
        /*00fc*/ 	.word	0x00000000
        /*0100*/ 	.short	0x0100
        /*0102*/ 	.byte	0x08
	.zero		1


	//   ....[1]....
        /*0104*/ 	.word	0x00000620
        /*0108*/ 	.word	0x000000ff
        /*010c*/ 	.word	0x00000120
        /*0110*/ 	.short	0x0100
        /*0112*/ 	.byte	0x08
	.zero		1


	//   ....[2]....
        /*0114*/ 	.word	0x00000630
        /*0118*/ 	.word	0x000000ff
        /*011c*/ 	.word	0x00000008
        /*0120*/ 	.short	0x0100
        /*0122*/ 	.byte	0x08
	.zero		1


	//   ....[3]....
        /*0124*/ 	.word	0x00000640
        /*0128*/ 	.word	0x000000ff
        /*012c*/ 	.word	0x00000128
        /*0130*/ 	.short	0x0100
        /*0132*/ 	.byte	0x08
	.zero		1


	//   ....[4]....
        /*0134*/ 	.word	0x00000650
        /*0138*/ 	.word	0x000000ff
        /*013c*/ 	.word	0x00000010
        /*0140*/ 	.short	0x0100
        /*0142*/ 	.byte	0x08
	.zero		1


	//   ....[5]....
        /*0144*/ 	.word	0x00000660
        /*0148*/ 	.word	0x000000ff
        /*014c*/ 	.word	0x00000130
        /*0150*/ 	.short	0x0100
        /*0152*/ 	.byte	0x08
	.zero		1


	//   ....[6]....
        /*0154*/ 	.word	0x00000670
        /*0158*/ 	.word	0x000000ff
        /*015c*/ 	.word	0x00000018
        /*0160*/ 	.short	0x0100
        /*0162*/ 	.byte	0x08
	.zero		1


	//   ....[7]....
        /*0164*/ 	.word	0x00000680
        /*0168*/ 	.word	0x000000ff
        /*016c*/ 	.word	0x00000138
        /*0170*/ 	.short	0x0100
        /*0172*/ 	.byte	0x08
	.zero		1


	//   ....[8]....
        /*0174*/ 	.word	0x00000690
        /*0178*/ 	.word	0x000000ff
        /*017c*/ 	.word	0x00000020
        /*0180*/ 	.short	0x0100
        /*0182*/ 	.byte	0x08
	.zero		1


	//   ....[9]....
        /*0184*/ 	.word	0x000006a0
        /*0188*/ 	.word	0x000000ff
        /*018c*/ 	.word	0x00000140
        /*0190*/ 	.short	0x0100
        /*0192*/ 	.byte	0x08
	.zero		1


	//   ....[10]....
        /*0194*/ 	.word	0x000006b0
        /*0198*/ 	.word	0x000000ff
        /*019c*/ 	.word	0x00000028
        /*01a0*/ 	.short	0x0100
        /*01a2*/ 	.byte	0x08
	.zero		1


	//   ....[11]....
        /*01a4*/ 	.word	0x000006c0
        /*01a8*/ 	.word	0x000000ff
        /*01ac*/ 	.word	0x00000148
        /*01b0*/ 	.short	0x0100
        /*01b2*/ 	.byte	0x08
	.zero		1


	//   ....[12]....
        /*01b4*/ 	.word	0x000006d0
        /*01b8*/ 	.word	0x000000ff
        /*01bc*/ 	.word	0x00000030
        /*01c0*/ 	.short	0x0100
        /*01c2*/ 	.byte	0x08
	.zero		1


	//   ....[13]....
        /*01c4*/ 	.word	0x000006e0
        /*01c8*/ 	.word	0x000000ff
        /*01cc*/ 	.word	0x00000150
        /*01d0*/ 	.short	0x0100
        /*01d2*/ 	.byte	0x08
	.zero		1


	//   ....[14]....
        /*01d4*/ 	.word	0x000006f0
        /*01d8*/ 	.word	0x000000ff
        /*01dc*/ 	.word	0x00000038
        /*01e0*/ 	.short	0x0100
        /*01e2*/ 	.byte	0x08
	.zero		1


	//   ....[15]....
        /*01e4*/ 	.word	0x00000700
        /*01e8*/ 	.word	0x000000ff
        /*01ec*/ 	.word	0x00000158
        /*01f0*/ 	.short	0x0100
        /*01f2*/ 	.byte	0x08
	.zero		1


	//   ....[16]....
        /*01f4*/ 	.word	0x00000710
        /*01f8*/ 	.word	0x000000ff
        /*01fc*/ 	.word	0x00000040
        /*0200*/ 	.short	0x0100
        /*0202*/ 	.byte	0x08
	.zero		1


	//   ....[17]....
        /*0204*/ 	.word	0x00000720
        /*0208*/ 	.word	0x000000ff
        /*020c*/ 	.word	0x00000160
        /*0210*/ 	.short	0x0100
        /*0212*/ 	.byte	0x08
	.zero		1


	//   ....[18]....
        /*0214*/ 	.word	0x00000730
        /*0218*/ 	.word	0x000000ff
        /*021c*/ 	.word	0x00000048
        /*0220*/ 	.short	0x0100
        /*0222*/ 	.byte	0x08
	.zero		1


	//   ....[19]....
        /*0224*/ 	.word	0x00000740
        /*0228*/ 	.word	0x000000ff
        /*022c*/ 	.word	0x00000168
        /*0230*/ 	.short	0x0100
        /*0232*/ 	.byte	0x08
	.zero		1


	//   ....[20]....
        /*0234*/ 	.word	0x00000750
        /*0238*/ 	.word	0x000000ff
        /*023c*/ 	.word	0x00000050
        /*0240*/ 	.short	0x0100
        /*0242*/ 	.byte	0x08
	.zero		1


	//   ....[21]....
        /*0244*/ 	.word	0x00000760
        /*0248*/ 	.word	0x000000ff
        /*024c*/ 	.word	0x00000170
        /*0250*/ 	.short	0x0100
        /*0252*/ 	.byte	0x08
	.zero		1


	//   ....[22]....
        /*0254*/ 	.word	0x00000770
        /*0258*/ 	.word	0x000000ff
        /*025c*/ 	.word	0x00000058
        /*0260*/ 	.short	0x0100
        /*0262*/ 	.byte	0x08
	.zero		1


	//   ....[23]....
        /*0264*/ 	.word	0x00000780
        /*0268*/ 	.word	0x000000ff
        /*026c*/ 	.word	0x00000178
        /*0270*/ 	.short	0x0100
        /*0272*/ 	.byte	0x08
	.zero		1


	//   ....[24]....
        /*0274*/ 	.word	0x00000790
        /*0278*/ 	.word	0x000000ff
        /*027c*/ 	.word	0x00000060
        /*0280*/ 	.short	0x0100
        /*0282*/ 	.byte	0x08
	.zero		1


	//   ....[25]....
        /*0284*/ 	.word	0x000007a0
        /*0288*/ 	.word	0x000000ff
        /*028c*/ 	.word	0x00000180
        /*0290*/ 	.short	0x0100
        /*0292*/ 	.byte	0x08
	.zero		1


	//   ....[26]....
        /*0294*/ 	.word	0x000007b0
        /*0298*/ 	.word	0x000000ff
        /*029c*/ 	.word	0x00000068
        /*02a0*/ 	.short	0x0100
        /*02a2*/ 	.byte	0x08
	.zero		1


	//   ....[27]....
        /*02a4*/ 	.word	0x000007c0
        /*02a8*/ 	.word	0x000000ff
        /*02ac*/ 	.word	0x00000188
        /*02b0*/ 	.short	0x0100
        /*02b2*/ 	.byte	0x08
	.zero		1


	//   ....[28]....
        /*02b4*/ 	.word	0x000007d0
        /*02b8*/ 	.word	0x000000ff
        /*02bc*/ 	.word	0x00000070
        /*02c0*/ 	.short	0x0100
        /*02c2*/ 	.byte	0x08
	.zero		1


	//   ....[29]....
        /*02c4*/ 	.word	0x000007e0
        /*02c8*/ 	.word	0x000000ff
        /*02cc*/ 	.word	0x00000190
        /*02d0*/ 	.short	0x0100
        /*02d2*/ 	.byte	0x08
	.zero		1


	//   ....[30]....
        /*02d4*/ 	.word	0x000007f0
        /*02d8*/ 	.word	0x000000ff
        /*02dc*/ 	.word	0x00000078
        /*02e0*/ 	.short	0x0100
        /*02e2*/ 	.byte	0x08
	.zero		1


	//   ....[31]....
        /*02e4*/ 	.word	0x00000800
        /*02e8*/ 	.word	0x000000ff
        /*02ec*/ 	.word	0x00000198
        /*02f0*/ 	.short	0x0100
        /*02f2*/ 	.byte	0x08
	.zero		1


	//   ....[32]....
        /*02f4*/ 	.word	0x00000810
        /*02f8*/ 	.word	0x000000ff
        /*02fc*/ 	.word	0x00000080
        /*0300*/ 	.short	0x0100
        /*0302*/ 	.byte	0x08
	.zero		1


	//   ....[33]....
        /*0304*/ 	.word	0x00000820
        /*0308*/ 	.word	0x000000ff
        /*030c*/ 	.word	0x000001a0
        /*0310*/ 	.short	0x0100
        /*0312*/ 	.byte	0x08
	.zero		1


	//   ....[34]....
        /*0314*/ 	.word	0x00000830
        /*0318*/ 	.word	0x000000ff
        /*031c*/ 	.word	0x00000088
        /*0320*/ 	.short	0x0100
        /*0322*/ 	.byte	0x08
	.zero		1


	//   ....[35]....
        /*0324*/ 	.word	0x00000840
        /*0328*/ 	.word	0x000000ff
        /*032c*/ 	.word	0x000001a8
        /*0330*/ 	.short	0x0100
        /*0332*/ 	.byte	0x08
	.zero		1


	//   ....[36]....
        /*0334*/ 	.word	0x00000850
        /*0338*/ 	.word	0x000000ff
        /*033c*/ 	.word	0x00000090
        /*0340*/ 	.short	0x0100
        /*0342*/ 	.byte	0x08
	.zero		1


	//   ....[37]....
        /*0344*/ 	.word	0x00000860
        /*0348*/ 	.word	0x000000ff
        /*034c*/ 	.word	0x000001b0
        /*0350*/ 	.short	0x0100
        /*0352*/ 	.byte	0x08
	.zero		1


	//   ....[38]....
        /*0354*/ 	.word	0x00000870
        /*0358*/ 	.word	0x000000ff
        /*035c*/ 	.word	0x00000098
        /*0360*/ 	.short	0x0100
        /*0362*/ 	.byte	0x08
	.zero		1


	//   ....[39]....
        /*0364*/ 	.word	0x00000880
        /*0368*/ 	.word	0x000000ff
        /*036c*/ 	.word	0x000001b8
        /*0370*/ 	.short	0x0100
        /*0372*/ 	.byte	0x08
	.zero		1


	//   ....[40]....
        /*0374*/ 	.word	0x00000890
        /*0378*/ 	.word	0x000000ff
        /*037c*/ 	.word	0x000000a0
        /*0380*/ 	.short	0x0100
        /*0382*/ 	.byte	0x08
	.zero		1


	//   ....[41]....
        /*0384*/ 	.word	0x000008a0
        /*0388*/ 	.word	0x000000ff
        /*038c*/ 	.word	0x000001c0
        /*0390*/ 	.short	0x0100
        /*0392*/ 	.byte	0x08
	.zero		1


	//   ....[42]....
        /*0394*/ 	.word	0x000008b0
        /*0398*/ 	.word	0x000000ff
        /*039c*/ 	.word	0x000000a8
        /*03a0*/ 	.short	0x0100
        /*03a2*/ 	.byte	0x08
	.zero		1


	//   ....[43]....
        /*03a4*/ 	.word	0x000008c0
        /*03a8*/ 	.word	0x000000ff
        /*03ac*/ 	.word	0x000001c8
        /*03b0*/ 	.short	0x0100
        /*03b2*/ 	.byte	0x08
	.zero		1


	//   ....[44]....
        /*03b4*/ 	.word	0x000008d0
        /*03b8*/ 	.word	0x000000ff
        /*03bc*/ 	.word	0x000000b0
        /*03c0*/ 	.short	0x0100
        /*03c2*/ 	.byte	0x08
	.zero		1


	//   ....[45]....
        /*03c4*/ 	.word	0x000008e0
        /*03c8*/ 	.word	0x000000ff
        /*03cc*/ 	.word	0x000001d0
        /*03d0*/ 	.short	0x0100
        /*03d2*/ 	.byte	0x08
	.zero		1


	//   ....[46]....
        /*03d4*/ 	.word	0x000008f0
        /*03d8*/ 	.word	0x000000ff
        /*03dc*/ 	.word	0x000000b8
        /*03e0*/ 	.short	0x0100
        /*03e2*/ 	.byte	0x08
	.zero		1


	//   ....[47]....
        /*03e4*/ 	.word	0x00000900
        /*03e8*/ 	.word	0x000000ff
        /*03ec*/ 	.word	0x000001d8
        /*03f0*/ 	.short	0x0100
        /*03f2*/ 	.byte	0x08
	.zero		1


	//   ....[48]....
        /*03f4*/ 	.word	0x00000910
        /*03f8*/ 	.word	0x000000ff
        /*03fc*/ 	.word	0x000000c0
        /*0400*/ 	.short	0x0100
        /*0402*/ 	.byte	0x08
	.zero		1


	//   ....[49]....
        /*0404*/ 	.word	0x00000920
        /*0408*/ 	.word	0x000000ff
        /*040c*/ 	.word	0x000001e0
        /*0410*/ 	.short	0x0100
        /*0412*/ 	.byte	0x08
	.zero		1


	//   ....[50]....
        /*0414*/ 	.word	0x00000930
        /*0418*/ 	.word	0x000000ff
        /*041c*/ 	.word	0x000000c8
        /*0420*/ 	.short	0x0100
        /*0422*/ 	.byte	0x08
	.zero		1


	//   ....[51]....
        /*0424*/ 	.word	0x00000940
        /*0428*/ 	.word	0x000000ff
        /*042c*/ 	.word	0x000001e8
        /*0430*/ 	.short	0x0100
        /*0432*/ 	.byte	0x08
	.zero		1


	//   ....[52]....
        /*0434*/ 	.word	0x00000950
        /*0438*/ 	.word	0x000000ff
        /*043c*/ 	.word	0x000000d0
        /*0440*/ 	.short	0x0100
        /*0442*/ 	.byte	0x08
	.zero		1


	//   ....[53]....
        /*0444*/ 	.word	0x00000960
        /*0448*/ 	.word	0x000000ff
        /*044c*/ 	.word	0x000001f0
        /*0450*/ 	.short	0x0100
        /*0452*/ 	.byte	0x08
	.zero		1


	//   ....[54]....
        /*0454*/ 	.word	0x00000970
        /*0458*/ 	.word	0x000000ff
        /*045c*/ 	.word	0x000000d8
        /*0460*/ 	.short	0x0100
        /*0462*/ 	.byte	0x08
	.zero		1


	//   ....[55]....
        /*0464*/ 	.word	0x00000980
        /*0468*/ 	.word	0x000000ff
        /*046c*/ 	.word	0x000001f8
        /*0470*/ 	.short	0x0100
        /*0472*/ 	.byte	0x08
	.zero		1


	//   ....[56]....
        /*0474*/ 	.word	0x00000990
        /*0478*/ 	.word	0x000000ff
        /*047c*/ 	.word	0x000000e0
        /*0480*/ 	.short	0x0100
        /*0482*/ 	.byte	0x08
	.zero		1


	//   ....[57]....
        /*0484*/ 	.word	0x000009a0
        /*0488*/ 	.word	0x000000ff
        /*048c*/ 	.word	0x00000200
        /*0490*/ 	.short	0x0100
        /*0492*/ 	.byte	0x08
	.zero		1


	//   ....[58]....
        /*0494*/ 	.word	0x000009b0
        /*0498*/ 	.word	0x000000ff
        /*049c*/ 	.word	0x000000e8
        /*04a0*/ 	.short	0x0100
        /*04a2*/ 	.byte	0x08
	.zero		1


	//   ....[59]....
        /*04a4*/ 	.word	0x000009c0
        /*04a8*/ 	.word	0x000000ff
        /*04ac*/ 	.word	0x00000208
        /*04b0*/ 	.short	0x0100
        /*04b2*/ 	.byte	0x08
	.zero		1


	//   ....[60]....
        /*04b4*/ 	.word	0x000009d0
        /*04b8*/ 	.word	0x000000ff
        /*04bc*/ 	.word	0x000000f0
        /*04c0*/ 	.short	0x0100
        /*04c2*/ 	.byte	0x08
	.zero		1


	//   ....[61]....
        /*04c4*/ 	.word	0x000009e0
        /*04c8*/ 	.word	0x000000ff
        /*04cc*/ 	.word	0x00000210
        /*04d0*/ 	.short	0x0100
        /*04d2*/ 	.byte	0x08
	.zero		1


	//   ....[62]....
        /*04d4*/ 	.word	0x000009f0
        /*04d8*/ 	.word	0x000000ff
        /*04dc*/ 	.word	0x000000f8
        /*04e0*/ 	.short	0x0100
        /*04e2*/ 	.byte	0x08
	.zero		1


	//   ....[63]....
        /*04e4*/ 	.word	0x00000a00
        /*04e8*/ 	.word	0x000000ff
        /*04ec*/ 	.word	0x00000218
        /*04f0*/ 	.short	0x0100
        /*04f2*/ 	.byte	0x08
	.zero		1


	//   ....[64]....
        /*04f4*/ 	.word	0x00000a10
        /*04f8*/ 	.word	0x000000ff
        /*04fc*/ 	.word	0x00000100
        /*0500*/ 	.short	0x0100
        /*0502*/ 	.byte	0x08
	.zero		1


	//   ....[65]....
        /*0504*/ 	.word	0x00000a20
        /*0508*/ 	.word	0x000000ff
        /*050c*/ 	.word	0x00000220
        /*0510*/ 	.short	0x0100
        /*0512*/ 	.byte	0x08
	.zero		1


	//   ....[66]....
        /*0514*/ 	.word	0x00000a30
        /*0518*/ 	.word	0x000000ff
        /*051c*/ 	.word	0x00000108
        /*0520*/ 	.short	0x0100
        /*0522*/ 	.byte	0x08
	.zero		1


	//   ....[67]....
        /*0524*/ 	.word	0x00000a40
        /*0528*/ 	.word	0x000000ff
        /*052c*/ 	.word	0x00000228
        /*0530*/ 	.short	0x0100
        /*0532*/ 	.byte	0x08
	.zero		1


	//   ....[68]....
        /*0534*/ 	.word	0x00000a50
        /*0538*/ 	.word	0x000000ff
        /*053c*/ 	.word	0x00000110
        /*0540*/ 	.short	0x0100
        /*0542*/ 	.byte	0x08
	.zero		1


	//   ....[69]....
        /*0544*/ 	.word	0x00000a60
        /*0548*/ 	.word	0x000000ff
        /*054c*/ 	.word	0x00000230
        /*0550*/ 	.short	0x0100
        /*0552*/ 	.byte	0x08
	.zero		1


	//   ....[70]....
        /*0554*/ 	.word	0x00000a70
        /*0558*/ 	.word	0x000000ff
        /*055c*/ 	.word	0x00000118
        /*0560*/ 	.short	0x0100
        /*0562*/ 	.byte	0x08
	.zero		1


	//   ....[71]....
        /*0564*/ 	.word	0x00000a80
        /*0568*/ 	.word	0x000000ff
        /*056c*/ 	.word	0x00000238
        /*0570*/ 	.short	0x0100
        /*0572*/ 	.byte	0x08
	.zero		1


	//   ....[72]....
        /*0574*/ 	.word	0x00000bb0
        /*0578*/ 	.word	0x000000ff
        /*057c*/ 	.word	0x00000240
        /*0580*/ 	.short	0x0100
        /*0582*/ 	.byte	0x09
	.zero		1


	//   ....[73]....
        /*0584*/ 	.word	0x00000bc0
        /*0588*/ 	.word	0x000000ff
        /*058c*/ 	.word	0x00000248
        /*0590*/ 	.short	0x0100
        /*0592*/ 	.byte	0x09
	.zero		1


	//   ....[74]....
        /*0594*/ 	.word	0x00000ca0
        /*0598*/ 	.word	0x000000ff
        /*059c*/ 	.word	0x00000250
        /*05a0*/ 	.short	0x0100
        /*05a2*/ 	.byte	0x08
	.zero		1


	//   ....[75]....
        /*05a4*/ 	.word	0x00000cb0
        /*05a8*/ 	.word	0x000000ff
        /*05ac*/ 	.word	0x00000258
        /*05b0*/ 	.short	0x0100
        /*05b2*/ 	.byte	0x08
	.zero		1


	//   ....[76]....
        /*05b4*/ 	.word	0x00000de0
        /*05b8*/ 	.word	0x000000ff
        /*05bc*/ 	.word	0x00000260
        /*05c0*/ 	.short	0x0100
        /*05c2*/ 	.byte	0x08
	.zero		1


	//   ....[77]....
        /*05c4*/ 	.word	0x00000df0
        /*05c8*/ 	.word	0x000000ff
        /*05cc*/ 	.word	0x00000270
        /*05d0*/ 	.short	0x0100
        /*05d2*/ 	.byte	0x08
	.zero		1


	//   ....[78]....
        /*05d4*/ 	.word	0x00000e00
        /*05d8*/ 	.word	0x000000ff
        /*05dc*/ 	.word	0x00000268
        /*05e0*/ 	.short	0x0100
        /*05e2*/ 	.byte	0x08
	.zero		1


	//   ....[79]....
        /*05e4*/ 	.word	0x00000e10
        /*05e8*/ 	.word	0x000000ff
        /*05ec*/ 	.word	0x00000278
        /*05f0*/ 	.short	0x0100
        /*05f2*/ 	.byte	0x08
	.zero		1


	//   ....[80]....
        /*05f4*/ 	.word	0x00000f30
        /*05f8*/ 	.word	0x000000ff
        /*05fc*/ 	.word	0x00000280
        /*0600*/ 	.short	0x0100
        /*0602*/ 	.byte	0x09
	.zero		1


	//   ....[81]....
        /*0604*/ 	.word	0x00000f40
        /*0608*/ 	.word	0x000000ff
        /*060c*/ 	.word	0x000002a0
        /*0610*/ 	.short	0x0100
        /*0612*/ 	.byte	0x09
	.zero		1


	//   ....[82]....
        /*0614*/ 	.word	0x00000f50
        /*0618*/ 	.word	0x000000ff
        /*061c*/ 	.word	0x00000288
        /*0620*/ 	.short	0x0100
        /*0622*/ 	.byte	0x09
	.zero		1


	//   ....[83]....
        /*0624*/ 	.word	0x00000f60
        /*0628*/ 	.word	0x000000ff
        /*062c*/ 	.word	0x000002a8
        /*0630*/ 	.short	0x0100
        /*0632*/ 	.byte	0x09
	.zero		1


	//   ....[84]....
        /*0634*/ 	.word	0x00000f70
        /*0638*/ 	.word	0x000000ff
        /*063c*/ 	.word	0x00000290
        /*0640*/ 	.short	0x0100
        /*0642*/ 	.byte	0x09
	.zero		1


	//   ....[85]....
        /*0644*/ 	.word	0x00000f80
        /*0648*/ 	.word	0x000000ff
        /*064c*/ 	.word	0x000002b0
        /*0650*/ 	.short	0x0100
        /*0652*/ 	.byte	0x09
	.zero		1


	//   ....[86]....
        /*0654*/ 	.word	0x00000f90
        /*0658*/ 	.word	0x000000ff
        /*065c*/ 	.word	0x00000298
        /*0660*/ 	.short	0x0100
        /*0662*/ 	.byte	0x09
	.zero		1


	//   ....[87]....
        /*0664*/ 	.word	0x00000fa0
        /*0668*/ 	.word	0x000000ff
        /*066c*/ 	.word	0x000002b8
        /*0670*/ 	.short	0x0100
        /*0672*/ 	.byte	0x09
	.zero		1


	//   ....[88]....
        /*0674*/ 	.word	0x00001090
        /*0678*/ 	.word	0x000000ff
        /*067c*/ 	.word	0x000002c0
        /*0680*/ 	.short	0x0100
        /*0682*/ 	.byte	0x08
	.zero		1


	//   ....[89]....
        /*0684*/ 	.word	0x000010a0
        /*0688*/ 	.word	0x000000ff
        /*068c*/ 	.word	0x000002d0
        /*0690*/ 	.short	0x0100
        /*0692*/ 	.byte	0x08
	.zero		1


	//   ....[90]....
        /*0694*/ 	.word	0x000010b0
        /*0698*/ 	.word	0x000000ff
        /*069c*/ 	.word	0x000002c8
        /*06a0*/ 	.short	0x0100
        /*06a2*/ 	.byte	0x08
	.zero		1


	//   ....[91]....
        /*06a4*/ 	.word	0x000010c0
        /*06a8*/ 	.word	0x000000ff
        /*06ac*/ 	.word	0x000002d8
        /*06b0*/ 	.short	0x0100
        /*06b2*/ 	.byte	0x08
	.zero		1


	//   ....[92]....
        /*06b4*/ 	.word	0x000011b0
        /*06b8*/ 	.word	0x000000ff
        /*06bc*/ 	.word	0x000002e0
        /*06c0*/ 	.short	0x0100
        /*06c2*/ 	.byte	0x06
	.zero		1


	//   ....[93]....
        /*06c4*/ 	.word	0x00001bc0
        /*06c8*/ 	.word	0x00000003
        /*06cc*/ 	.word	0x000002d0
        /*06d0*/ 	.short	0x010a
        /*06d2*/ 	.byte	0xff
	.zero		1


	//   ....[94]....
        /*06d4*/ 	.word	0x00001bf0
        /*06d8*/ 	.word	0x00000003
        /*06dc*/ 	.word	0x000002c0
        /*06e0*/ 	.short	0x0101
        /*06e2*/ 	.byte	0xff
	.zero		1


	//   ....[95]....
        /*06e4*/ 	.word	0x00001cf0
        /*06e8*/ 	.word	0x000000ff
        /*06ec*/ 	.word	0x00000120
        /*06f0*/ 	.short	0x010a
        /*06f2*/ 	.byte	0x08
	.zero		1


	//   ....[96]....
        /*06f4*/ 	.word	0x00001dc0
        /*06f8*/ 	.word	0x000000ff
        /*06fc*/ 	.word	0x00000120
        /*0700*/ 	.short	0x010a
        /*0702*/ 	.byte	0x21
	.zero		1


	//   ....[97]....
        /*0704*/ 	.word	0x00001f70
        /*0708*/ 	.word	0x000000ff
        /*070c*/ 	.word	0x00000120
        /*0710*/ 	.short	0x010a
        /*0712*/ 	.byte	0x08
	.zero		1


	//   ....[98]....
        /*0714*/ 	.word	0x00002070
        /*0718*/ 	.word	0x000000ff
        /*071c*/ 	.word	0x00000258
        /*0720*/ 	.short	0x0101
        /*0722*/ 	.byte	0x04
	.zero		1


	//   ....[99]....
        /*0724*/ 	.word	0x00002090
        /*0728*/ 	.word	0x000000ff
        /*072c*/ 	.word	0x00000120
        /*0730*/ 	.short	0x010a
        /*0732*/ 	.byte	0x08
	.zero		1


	//   ....[100]....
        /*0734*/ 	.word	0x00002110
        /*0738*/ 	.word	0x000000ff
        /*073c*/ 	.word	0x00000120
        /*0740*/ 	.short	0x010a
        /*0742*/ 	.byte	0x11
	.zero		1


	//   ....[101]....
        /*0744*/ 	.word	0x000022a0
        /*0748*/ 	.word	0x000000ff
        /*074c*/ 	.word	0x00000120
        /*0750*/ 	.short	0x010a
        /*0752*/ 	.byte	0x08
	.zero		1


	//   ....[102]....
        /*0754*/ 	.word	0x000023f0
        /*0758*/ 	.word	0x00000002
        /*075c*/ 	.word	0x00000260
        /*0760*/ 	.short	0x010a
        /*0762*/ 	.byte	0xff
	.zero		1


	//   ....[103]....
        /*0764*/ 	.word	0x000024b0
        /*0768*/ 	.word	0x00000002
        /*076c*/ 	.word	0x00000000
        /*0770*/ 	.short	0x0101
        /*0772*/ 	.byte	0xff
	.zero		1


	//   ....[104]....
        /*0774*/ 	.word	0x00002a10
        /*0778*/ 	.word	0x000000ff
        /*077c*/ 	.word	0x00000000
        /*0780*/ 	.short	0x010a
        /*0782*/ 	.byte	0x05
	.zero		1


	//   ....[105]....
        /*0784*/ 	.word	0x00002aa0
        /*0788*/ 	.word	0x000000ff
        /*078c*/ 	.word	0x00000000
        /*0790*/ 	.short	0x010a
        /*0792*/ 	.byte	0x05
	.zero		1


	//   ....[106]....
        /*0794*/ 	.word	0x00002b30
        /*0798*/ 	.word	0x000000ff
        /*079c*/ 	.word	0x00000000
        /*07a0*/ 	.short	0x010a
        /*07a2*/ 	.byte	0x05
	.zero		1


	//   ....[107]....
        /*07a4*/ 	.word	0x00002bc0
        /*07a8*/ 	.word	0x000000ff
        /*07ac*/ 	.word	0x00000000
        /*07b0*/ 	.short	0x010a
        /*07b2*/ 	.byte	0x05
	.zero		1


	//   ....[108]....
        /*07b4*/ 	.word	0x00002c50
        /*07b8*/ 	.word	0x000000ff
        /*07bc*/ 	.word	0x00000000
        /*07c0*/ 	.short	0x010a
        /*07c2*/ 	.byte	0x05
	.zero		1


	//   ....[109]....
        /*07c4*/ 	.word	0x00002ce0
        /*07c8*/ 	.word	0x000000ff
        /*07cc*/ 	.word	0x00000000
        /*07d0*/ 	.short	0x010a
        /*07d2*/ 	.byte	0x05
	.zero		1


	//   ....[110]....
        /*07d4*/ 	.word	0x00002d70
        /*07d8*/ 	.word	0x000000ff
        /*07dc*/ 	.word	0x00000000
        /*07e0*/ 	.short	0x010a
        /*07e2*/ 	.byte	0x05
	.zero		1


	//   ....[111]....
        /*07e4*/ 	.word	0x00002e00
        /*07e8*/ 	.word	0x000000ff
        /*07ec*/ 	.word	0x00000000
        /*07f0*/ 	.short	0x010a
        /*07f2*/ 	.byte	0x05
	.zero		1


	//   ....[112]....
        /*07f4*/ 	.word	0x00002e90
        /*07f8*/ 	.word	0x000000ff
        /*07fc*/ 	.word	0x00000000
        /*0800*/ 	.short	0x010a
        /*0802*/ 	.byte	0x05
	.zero		1


	//   ....[113]....
        /*0804*/ 	.word	0x00002f20
        /*0808*/ 	.word	0x000000ff
        /*080c*/ 	.word	0x00000000
        /*0810*/ 	.short	0x010a
        /*0812*/ 	.byte	0x05
	.zero		1


	//   ....[114]....
        /*0814*/ 	.word	0x00002fb0
        /*0818*/ 	.word	0x000000ff
        /*081c*/ 	.word	0x00000000
        /*0820*/ 	.short	0x010a
        /*0822*/ 	.byte	0x05
	.zero		1


	//   ....[115]....
        /*0824*/ 	.word	0x00003040
        /*0828*/ 	.word	0x000000ff
        /*082c*/ 	.word	0x00000000
        /*0830*/ 	.short	0x010a
        /*0832*/ 	.byte	0x05
	.zero		1


	//   ....[116]....
        /*0834*/ 	.word	0x000030d0
        /*0838*/ 	.word	0x000000ff
        /*083c*/ 	.word	0x00000000
        /*0840*/ 	.short	0x010a
        /*0842*/ 	.byte	0x05
	.zero		1


	//   ....[117]....
        /*0844*/ 	.word	0x00003160
        /*0848*/ 	.word	0x000000ff
        /*084c*/ 	.word	0x00000000
        /*0850*/ 	.short	0x010a
        /*0852*/ 	.byte	0x05
	.zero		1


	//   ....[118]....
        /*0854*/ 	.word	0x000031f0
        /*0858*/ 	.word	0x000000ff
        /*085c*/ 	.word	0x00000000
        /*0860*/ 	.short	0x010a
        /*0862*/ 	.byte	0x05
	.zero		1


	//   ....[119]....
        /*0864*/ 	.word	0x00003280
        /*0868*/ 	.word	0x000000ff
        /*086c*/ 	.word	0x00000000
        /*0870*/ 	.short	0x010a
        /*0872*/ 	.byte	0x05
	.zero		1


	//   ....[120]....
        /*0874*/ 	.word	0x00003310
        /*0878*/ 	.word	0x000000ff
        /*087c*/ 	.word	0x00000000
        /*0880*/ 	.short	0x010a
        /*0882*/ 	.byte	0x05
	.zero		1


	//   ....[121]....
        /*0884*/ 	.word	0x000033a0
        /*0888*/ 	.word	0x000000ff
        /*088c*/ 	.word	0x00000000
        /*0890*/ 	.short	0x010a
        /*0892*/ 	.byte	0x05
	.zero		1


	//   ....[122]....
        /*0894*/ 	.word	0x00003430
        /*0898*/ 	.word	0x000000ff
        /*089c*/ 	.word	0x00000000
        /*08a0*/ 	.short	0x010a
        /*08a2*/ 	.byte	0x05
	.zero		1


	//   ....[123]....
        /*08a4*/ 	.word	0x000034c0
        /*08a8*/ 	.word	0x000000ff
        /*08ac*/ 	.word	0x00000000
        /*08b0*/ 	.short	0x010a
        /*08b2*/ 	.byte	0x05
	.zero		1


	//   ....[124]....
        /*08b4*/ 	.word	0x00003550
        /*08b8*/ 	.word	0x000000ff
        /*08bc*/ 	.word	0x00000000
        /*08c0*/ 	.short	0x010a
        /*08c2*/ 	.byte	0x05
	.zero		1


	//   ....[125]....
        /*08c4*/ 	.word	0x000035e0
        /*08c8*/ 	.word	0x000000ff
        /*08cc*/ 	.word	0x00000000
        /*08d0*/ 	.short	0x010a
        /*08d2*/ 	.byte	0x05
	.zero		1


	//   ....[126]....
        /*08d4*/ 	.word	0x00003670
        /*08d8*/ 	.word	0x000000ff
        /*08dc*/ 	.word	0x00000000
        /*08e0*/ 	.short	0x010a
        /*08e2*/ 	.byte	0x05
	.zero		1


	//   ....[127]....
        /*08e4*/ 	.word	0x00003700
        /*08e8*/ 	.word	0x000000ff
        /*08ec*/ 	.word	0x00000000
        /*08f0*/ 	.short	0x010a
        /*08f2*/ 	.byte	0x05
	.zero		1


	//   ....[128]....
        /*08f4*/ 	.word	0x00003790
        /*08f8*/ 	.word	0x000000ff
        /*08fc*/ 	.word	0x00000000
        /*0900*/ 	.short	0x010a
        /*0902*/ 	.byte	0x05
	.zero		1


	//   ....[129]....
        /*0904*/ 	.word	0x00003820
        /*0908*/ 	.word	0x000000ff
        /*090c*/ 	.word	0x00000000
        /*0910*/ 	.short	0x010a
        /*0912*/ 	.byte	0x05
	.zero		1


	//   ....[130]....
        /*0914*/ 	.word	0x000038b0
        /*0918*/ 	.word	0x000000ff
        /*091c*/ 	.word	0x00000000
        /*0920*/ 	.short	0x010a
        /*0922*/ 	.byte	0x05
	.zero		1


	//   ....[131]....
        /*0924*/ 	.word	0x00003940
        /*0928*/ 	.word	0x000000ff
        /*092c*/ 	.word	0x00000000
        /*0930*/ 	.short	0x010a
        /*0932*/ 	.byte	0x05
	.zero		1


	//   ....[132]....
        /*0934*/ 	.word	0x000039d0
        /*0938*/ 	.word	0x000000ff
        /*093c*/ 	.word	0x00000000
        /*0940*/ 	.short	0x010a
        /*0942*/ 	.byte	0x05
	.zero		1


	//   ....[133]....
        /*0944*/ 	.word	0x00003a60
        /*0948*/ 	.word	0x000000ff
        /*094c*/ 	.word	0x00000000
        /*0950*/ 	.short	0x010a
        /*0952*/ 	.byte	0x05
	.zero		1


	//   ....[134]....
        /*0954*/ 	.word	0x00003af0
        /*0958*/ 	.word	0x000000ff
        /*095c*/ 	.word	0x00000000
        /*0960*/ 	.short	0x010a
        /*0962*/ 	.byte	0x05
	.zero		1


	//   ....[135]....
        /*0964*/ 	.word	0x00003b80
        /*0968*/ 	.word	0x000000ff
        /*096c*/ 	.word	0x00000000
        /*0970*/ 	.short	0x010a
        /*0972*/ 	.byte	0x05
	.zero		1


	//   ....[136]....
        /*0974*/ 	.word	0x00003c10
        /*0978*/ 	.word	0x000000ff
        /*097c*/ 	.word	0x00000000
        /*0980*/ 	.short	0x010a
        /*0982*/ 	.byte	0x05
	.zero		1


	//   ....[137]....
        /*0984*/ 	.word	0x00003ca0
        /*0988*/ 	.word	0x000000ff
        /*098c*/ 	.word	0x00000000
        /*0990*/ 	.short	0x010a
        /*0992*/ 	.byte	0x05
	.zero		1


	//   ....[138]....
        /*0994*/ 	.word	0x00003d30
        /*0998*/ 	.word	0x000000ff
        /*099c*/ 	.word	0x00000000
        /*09a0*/ 	.short	0x010a
        /*09a2*/ 	.byte	0x05
	.zero		1


	//   ....[139]....
        /*09a4*/ 	.word	0x00003dd0
        /*09a8*/ 	.word	0x00000000
        /*09ac*/ 	.word	0x00000000
        /*09b0*/ 	.short	0x010a
        /*09b2*/ 	.byte	0xff
	.zero		1


	//   ....[140]....
        /*09b4*/ 	.word	0x00003f00
        /*09b8*/ 	.word	0x00000000
        /*09bc*/ 	.word	0x000002c0
        /*09c0*/ 	.short	0x010a
        /*09c2*/ 	.byte	0xff
	.zero		1


	//   ....[141]....
        /*09c4*/ 	.word	0x00003f70
        /*09c8*/ 	.word	0x00000004
        /*09cc*/ 	.word	0x00000000
        /*09d0*/ 	.short	0x0101
        /*09d2*/ 	.byte	0xff
	.zero		1


	//   ....[142]....
        /*09d4*/ 	.word	0x00003f90
        /*09d8*/ 	.word	0x000000ff
        /*09dc*/ 	.word	0x00000270
        /*09e0*/ 	.short	0x010a
        /*09e2*/ 	.byte	0x05
	.zero		1


	//   ....[143]....
        /*09e4*/ 	.word	0x000040b0
        /*09e8*/ 	.word	0x00000000
        /*09ec*/ 	.word	0x00000260
        /*09f0*/ 	.short	0x010a
        /*09f2*/ 	.byte	0xff
	.zero		1


	//   ....[144]....
        /*09f4*/ 	.word	0x000041b0
        /*09f8*/ 	.word	0x00000000
        /*09fc*/ 	.word	0x00000000
        /*0a00*/ 	.short	0x0101
        /*0a02*/ 	.byte	0xff
	.zero		1


	//   ....[145]....
        /*0a04*/ 	.word	0x00004240
        /*0a08*/ 	.word	0x000000ff
        /*0a0c*/ 	.word	0x00000270
        /*0a10*/ 	.short	0x0106
        /*0a12*/ 	.byte	0x05
	.zero		1


	//   ....[146]....
        /*0a14*/ 	.word	0x00004260
        /*0a18*/ 	.word	0x000000ff
        /*0a1c*/ 	.word	0x00000270
        /*0a20*/ 	.short	0x010a
        /*0a22*/ 	.byte	0x05
	.zero		1


	//   ....[147]....
        /*0a24*/ 	.word	0x000042f0
        /*0a28*/ 	.word	0x000000ff
        /*0a2c*/ 	.word	0x00000270
        /*0a30*/ 	.short	0x0106
        /*0a32*/ 	.byte	0x04
	.zero		1


	//   ....[148]....
        /*0a34*/ 	.word	0x00004330
        /*0a38*/ 	.word	0x00000000
        /*0a3c*/ 	.word	0x00000270
        /*0a40*/ 	.short	0x010a
        /*0a42*/ 	.byte	0xff
	.zero		1


	//   ....[149]....
        /*0a44*/ 	.word	0x00004570
        /*0a48*/ 	.word	0x000000ff
        /*0a4c*/ 	.word	0x00000008
        /*0a50*/ 	.short	0x010a
        /*0a52*/ 	.byte	0x06
	.zero		1


	//   ....[150]....
        /*0a54*/ 	.word	0x00004590
        /*0a58*/ 	.word	0x000000ff
        /*0a5c*/ 	.word	0x00000008
        /*0a60*/ 	.short	0x010a
        /*0a62*/ 	.byte	0x06
	.zero		1


	//   ....[151]....
        /*0a64*/ 	.word	0x00004720
        /*0a68*/ 	.word	0x000000ff
        /*0a6c*/ 	.word	0x00000008
        /*0a70*/ 	.short	0x010a
        /*0a72*/ 	.byte	0x06
	.zero		1


	//   ....[152]....
        /*0a74*/ 	.word	0x00004740
        /*0a78*/ 	.word	0x000000ff
        /*0a7c*/ 	.word	0x00000008
        /*0a80*/ 	.short	0x010a
        /*0a82*/ 	.byte	0x06
	.zero		1


	//   ....[153]....
        /*0a84*/ 	.word	0x00004800
        /*0a88*/ 	.word	0x000000ff
        /*0a8c*/ 	.word	0x00000000
        /*0a90*/ 	.short	0x0101
        /*0a92*/ 	.byte	0x07
	.zero		1


	//   ....[154]....
        /*0a94*/ 	.word	0x00004b00
        /*0a98*/ 	.word	0x00000000
        /*0a9c*/ 	.word	0x00000260
        /*0aa0*/ 	.short	0x010a
        /*0aa2*/ 	.byte	0xff
	.zero		1


	//   ....[155]....
        /*0aa4*/ 	.word	0x00004bc0
        /*0aa8*/ 	.word	0x00000000
        /*0aac*/ 	.word	0x00000000
        /*0ab0*/ 	.short	0x0101
        /*0ab2*/ 	.byte	0xff
	.zero		1


	//   ....[156]....
        /*0ab4*/ 	.word	0x00004c80
        /*0ab8*/ 	.word	0x000000ff
        /*0abc*/ 	.word	0x00000000
        /*0ac0*/ 	.short	0x010a
        /*0ac2*/ 	.byte	0x06
	.zero		1


	//   ....[157]....
        /*0ac4*/ 	.word	0x00004c90
        /*0ac8*/ 	.word	0x000000ff
        /*0acc*/ 	.word	0x000002a0
        /*0ad0*/ 	.short	0x010a
        /*0ad2*/ 	.byte	0x0a
	.zero		1


	//   ....[158]....
        /*0ad4*/ 	.word	0x00004d40
        /*0ad8*/ 	.word	0x000000ff
        /*0adc*/ 	.word	0x00000000
        /*0ae0*/ 	.short	0x010a
        /*0ae2*/ 	.byte	0x09
	.zero		1


	//   ....[159]....
        /*0ae4*/ 	.word	0x00004e80
        /*0ae8*/ 	.word	0x000000ff
        /*0aec*/ 	.word	0x00000000
        /*0af0*/ 	.short	0x010a
        /*0af2*/ 	.byte	0x06
	.zero		1


	//   ....[160]....
        /*0af4*/ 	.word	0x000050d0
        /*0af8*/ 	.word	0x000000ff
        /*0afc*/ 	.word	0x00000000
        /*0b00*/ 	.short	0x010a
        /*0b02*/ 	.byte	0x07
	.zero		1


	//   ....[161]....
        /*0b04*/ 	.word	0x00005160
        /*0b08*/ 	.word	0x000000ff
        /*0b0c*/ 	.word	0x00000000
        /*0b10*/ 	.short	0x010a
        /*0b12*/ 	.byte	0x07
	.zero		1


	//   ....[162]....
        /*0b14*/ 	.word	0x000051f0
        /*0b18*/ 	.word	0x000000ff
        /*0b1c*/ 	.word	0x00000000
        /*0b20*/ 	.short	0x010a
        /*0b22*/ 	.byte	0x07
	.zero		1


	//   ....[163]....
        /*0b24*/ 	.word	0x00005290
        /*0b28*/ 	.word	0x00000000
        /*0b2c*/ 	.word	0x00000000
        /*0b30*/ 	.short	0x010a
        /*0b32*/ 	.byte	0xff
	.zero		1


	//   ....[164]....
        /*0b34*/ 	.word	0x000052d0
        /*0b38*/ 	.word	0x00000000
        /*0b3c*/ 	.word	0x00000000
        /*0b40*/ 	.short	0x010a
        /*0b42*/ 	.byte	0xff
	.zero		1


	//   ....[165]....
        /*0b44*/ 	.word	0x00005340
        /*0b48*/ 	.word	0x000000ff
        /*0b4c*/ 	.word	0x00000000
        /*0b50*/ 	.short	0x0101
        /*0b52*/ 	.byte	0x05
	.zero		1


	//   ....[166]....
        /*0b54*/ 	.word	0x00005380
        /*0b58*/ 	.word	0x000000ff
        /*0b5c*/ 	.word	0x000002e0
        /*0b60*/ 	.short	0x010a
        /*0b62*/ 	.byte	0x08
	.zero		1


	//   ....[167]....
        /*0b64*/ 	.word	0x000053d0
        /*0b68*/ 	.word	0x000000ff
        /*0b6c*/ 	.word	0x00000000
        /*0b70*/ 	.short	0x0101
        /*0b72*/ 	.byte	0x05
	.zero		1


	//   ....[168]....
        /*0b74*/ 	.word	0x000057e0
        /*0b78*/ 	.word	0x00000000
        /*0b7c*/ 	.word	0x00000260
        /*0b80*/ 	.short	0x010a
        /*0b82*/ 	.byte	0xff
	.zero		1


	//   ....[169]....
        /*0b84*/ 	.word	0x000058d0
        /*0b88*/ 	.word	0x00000000
        /*0b8c*/ 	.word	0x00000000
        /*0b90*/ 	.short	0x0101
        /*0b92*/ 	.byte	0xff
	.zero		1


	//   ....[170]....
        /*0b94*/ 	.word	0x00005bf0
        /*0b98*/ 	.word	0x000000ff
        /*0b9c*/ 	.word	0x00000258
        /*0ba0*/ 	.short	0x010a
        /*0ba2*/ 	.byte	0x06
	.zero		1


	//   ....[171]....
        /*0ba4*/ 	.word	0x00005d70
        /*0ba8*/ 	.word	0x000000ff
        /*0bac*/ 	.word	0x00000248
        /*0bb0*/ 	.short	0x010a
        /*0bb2*/ 	.byte	0x06
	.zero		1


	//   ....[172]....
        /*0bb4*/ 	.word	0x000060a0
        /*0bb8*/ 	.word	0x000000ff
        /*0bbc*/ 	.word	0x00000240
        /*0bc0*/ 	.short	0x010b
        /*0bc2*/ 	.byte	0x06
	.zero		1


	//   ....[173]....
        /*0bc4*/ 	.word	0x000060c0
        /*0bc8*/ 	.word	0x000000ff
        /*0bcc*/ 	.word	0x00000000
        /*0bd0*/ 	.short	0x0101
        /*0bd2*/ 	.byte	0x25
	.zero		1


	//   ....[174]....
        /*0bd4*/ 	.word	0x00006100
        /*0bd8*/ 	.word	0x00000000
        /*0bdc*/ 	.word	0x00000248
        /*0be0*/ 	.short	0x010a
        /*0be2*/ 	.byte	0xff
	.zero		1


	//   ....[175]....
        /*0be4*/ 	.word	0x00006470
        /*0be8*/ 	.word	0x00000000
        /*0bec*/ 	.word	0x00000260
        /*0bf0*/ 	.short	0x010a
        /*0bf2*/ 	.byte	0xff
	.zero		1


	//   ....[176]....
        /*0bf4*/ 	.word	0x00006580
        /*0bf8*/ 	.word	0x00000000
        /*0bfc*/ 	.word	0x00000000
        /*0c00*/ 	.short	0x0101
        /*0c02*/ 	.byte	0xff
	.zero		1


	//   ....[177]....
        /*0c04*/ 	.word	0x00006ef0
        /*0c08*/ 	.word	0x000000ff
        /*0c0c*/ 	.word	0x00000240
        /*0c10*/ 	.short	0x010a
        /*0c12*/ 	.byte	0x2b
	.zero		1


	//   ....[178]....
        /*0c14*/ 	.word	0x00006f00
        /*0c18*/ 	.word	0x00000071
        /*0c1c*/ 	.word	0x00000280
        /*0c20*/ 	.short	0x010a
        /*0c22*/ 	.byte	0xff
	.zero		1


	//   ....[179]....
        /*0c24*/ 	.word	0x00007050
        /*0c28*/ 	.word	0x000000ff
        /*0c2c*/ 	.word	0x00000240
        /*0c30*/ 	.short	0x010a
        /*0c32*/ 	.byte	0x2b
	.zero		1


	//   ....[180]....
        /*0c34*/ 	.word	0x00007130
        /*0c38*/ 	.word	0x000000ff
        /*0c3c*/ 	.word	0x00000000
        /*0c40*/ 	.short	0x0101
        /*0c42*/ 	.byte	0x04
	.zero		1


	//   ....[181]....
        /*0c44*/ 	.word	0x00007190
        /*0c48*/ 	.word	0x00000071
        /*0c4c*/ 	.word	0x00000280
        /*0c50*/ 	.short	0x010a
        /*0c52*/ 	.byte	0xff
	.zero		1


	//   ....[182]....
        /*0c54*/ 	.word	0x000073f0
        /*0c58*/ 	.word	0x00000071
        /*0c5c*/ 	.word	0x00000000
        /*0c60*/ 	.short	0x0101
        /*0c62*/ 	.byte	0xff
	.zero		1


	//   ....[183]....
        /*0c64*/ 	.word	0x00007e40
        /*0c68*/ 	.word	0x00000003
        /*0c6c*/ 	.word	0x000002d0
        /*0c70*/ 	.short	0x010a
        /*0c72*/ 	.byte	0xff
	.zero		1


	//   ....[184]....
        /*0c74*/ 	.word	0x00007ea0
        /*0c78*/ 	.word	0x00000002
        /*0c7c*/ 	.word	0x00000120
        /*0c80*/ 	.short	0x010a
        /*0c82*/ 	.byte	0xff
	.zero		1


	//   ....[185]....
        /*0c84*/ 	.word	0x00007f00
        /*0c88*/ 	.word	0x00000002
        /*0c8c*/ 	.word	0x00000120
        /*0c90*/ 	.short	0x010a
        /*0c92*/ 	.byte	0xff
	.zero		1


	//   ....[186]....
        /*0c94*/ 	.word	0x00007f50
        /*0c98*/ 	.word	0x00000002
        /*0c9c*/ 	.word	0x00000260
        /*0ca0*/ 	.short	0x010a
        /*0ca2*/ 	.byte	0xff
	.zero		1


	//   ....[187]....
        /*0ca4*/ 	.word	0x00007fb0
        /*0ca8*/ 	.word	0x00000000
        /*0cac*/ 	.word	0x00000000
        /*0cb0*/ 	.short	0x010a
        /*0cb2*/ 	.byte	0xff
	.zero		1


	//   ....[188]....
        /*0cb4*/ 	.word	0x00008010
        /*0cb8*/ 	.word	0x00000000
        /*0cbc*/ 	.word	0x00000000
        /*0cc0*/ 	.short	0x010a
        /*0cc2*/ 	.byte	0xff
	.zero		1


	//   ....[189]....
        /*0cc4*/ 	.word	0x00008070
        /*0cc8*/ 	.word	0x00000000
        /*0ccc*/ 	.word	0x00000000
        /*0cd0*/ 	.short	0x010a
        /*0cd2*/ 	.byte	0xff
	.zero		1


	//   ....[190]....
        /*0cd4*/ 	.word	0x000080d0
        /*0cd8*/ 	.word	0x00000000
        /*0cdc*/ 	.word	0x00000000
        /*0ce0*/ 	.short	0x010a
        /*0ce2*/ 	.byte	0xff
	.zero		1


	//   ....[191]....
        /*0ce4*/ 	.word	0x00008130
        /*0ce8*/ 	.word	0x00000000
        /*0cec*/ 	.word	0x00000000
        /*0cf0*/ 	.short	0x010a
        /*0cf2*/ 	.byte	0xff
	.zero		1


	//   ....[192]....
        /*0cf4*/ 	.word	0x00008190
        /*0cf8*/ 	.word	0x00000000
        /*0cfc*/ 	.word	0x00000000
        /*0d00*/ 	.short	0x010a
        /*0d02*/ 	.byte	0xff
	.zero		1


	//   ....[193]....
        /*0d04*/ 	.word	0x000081f0
        /*0d08*/ 	.word	0x00000000
        /*0d0c*/ 	.word	0x00000000
        /*0d10*/ 	.short	0x010a
        /*0d12*/ 	.byte	0xff
	.zero		1


	//   ....[194]....
        /*0d14*/ 	.word	0x00008250
        /*0d18*/ 	.word	0x00000000
        /*0d1c*/ 	.word	0x00000000
        /*0d20*/ 	.short	0x010a
        /*0d22*/ 	.byte	0xff
	.zero		1


	//   ....[195]....
        /*0d24*/ 	.word	0x000082b0
        /*0d28*/ 	.word	0x00000000
        /*0d2c*/ 	.word	0x00000000
        /*0d30*/ 	.short	0x010a
        /*0d32*/ 	.byte	0xff
	.zero		1


	//   ....[196]....
        /*0d34*/ 	.word	0x00008310
        /*0d38*/ 	.word	0x00000000
        /*0d3c*/ 	.word	0x00000000
        /*0d40*/ 	.short	0x010a
        /*0d42*/ 	.byte	0xff
	.zero		1


	//   ....[197]....
        /*0d44*/ 	.word	0x00008370
        /*0d48*/ 	.word	0x00000000
        /*0d4c*/ 	.word	0x00000000
        /*0d50*/ 	.short	0x010a
        /*0d52*/ 	.byte	0xff
	.zero		1


	//   ....[198]....
        /*0d54*/ 	.word	0x000083d0
        /*0d58*/ 	.word	0x00000000
        /*0d5c*/ 	.word	0x00000000
        /*0d60*/ 	.short	0x010a
        /*0d62*/ 	.byte	0xff
	.zero		1


	//   ....[199]....
        /*0d64*/ 	.word	0x00008430
        /*0d68*/ 	.word	0x00000000
        /*0d6c*/ 	.word	0x00000000
        /*0d70*/ 	.short	0x010a
        /*0d72*/ 	.byte	0xff
	.zero		1


	//   ....[200]....
        /*0d74*/ 	.word	0x00008490
        /*0d78*/ 	.word	0x00000000
        /*0d7c*/ 	.word	0x00000000
        /*0d80*/ 	.short	0x010a
        /*0d82*/ 	.byte	0xff
	.zero		1


	//   ....[201]....
        /*0d84*/ 	.word	0x000084f0
        /*0d88*/ 	.word	0x00000000
        /*0d8c*/ 	.word	0x00000000
        /*0d90*/ 	.short	0x010a
        /*0d92*/ 	.byte	0xff
	.zero		1


	//   ....[202]....
        /*0d94*/ 	.word	0x00008550
        /*0d98*/ 	.word	0x00000000
        /*0d9c*/ 	.word	0x00000000
        /*0da0*/ 	.short	0x010a
        /*0da2*/ 	.byte	0xff
	.zero		1


	//   ....[203]....
        /*0da4*/ 	.word	0x000085b0
        /*0da8*/ 	.word	0x00000000
        /*0dac*/ 	.word	0x00000000
        /*0db0*/ 	.short	0x010a
        /*0db2*/ 	.byte	0xff
	.zero		1


	//   ....[204]....
        /*0db4*/ 	.word	0x00008610
        /*0db8*/ 	.word	0x00000000
        /*0dbc*/ 	.word	0x00000000
        /*0dc0*/ 	.short	0x010a
        /*0dc2*/ 	.byte	0xff
	.zero		1


	//   ....[205]....
        /*0dc4*/ 	.word	0x00008670
        /*0dc8*/ 	.word	0x00000000
        /*0dcc*/ 	.word	0x00000000
        /*0dd0*/ 	.short	0x010a
        /*0dd2*/ 	.byte	0xff
	.zero		1


	//   ....[206]....
        /*0dd4*/ 	.word	0x000086d0
        /*0dd8*/ 	.word	0x00000000
        /*0ddc*/ 	.word	0x00000000
        /*0de0*/ 	.short	0x010a
        /*0de2*/ 	.byte	0xff
	.zero		1


	//   ....[207]....
        /*0de4*/ 	.word	0x00008730
        /*0de8*/ 	.word	0x00000000
        /*0dec*/ 	.word	0x00000000
        /*0df0*/ 	.short	0x010a
        /*0df2*/ 	.byte	0xff
	.zero		1


	//   ....[208]....
        /*0df4*/ 	.word	0x00008790
        /*0df8*/ 	.word	0x00000000
        /*0dfc*/ 	.word	0x00000000
        /*0e00*/ 	.short	0x010a
        /*0e02*/ 	.byte	0xff
	.zero		1


	//   ....[209]....
        /*0e04*/ 	.word	0x000087f0
        /*0e08*/ 	.word	0x00000000
        /*0e0c*/ 	.word	0x00000000
        /*0e10*/ 	.short	0x010a
        /*0e12*/ 	.byte	0xff
	.zero		1


	//   ....[210]....
        /*0e14*/ 	.word	0x00008850
        /*0e18*/ 	.word	0x00000000
        /*0e1c*/ 	.word	0x00000000
        /*0e20*/ 	.short	0x010a
        /*0e22*/ 	.byte	0xff
	.zero		1


	//   ....[211]....
        /*0e24*/ 	.word	0x000088b0
        /*0e28*/ 	.word	0x00000000
        /*0e2c*/ 	.word	0x00000000
        /*0e30*/ 	.short	0x010a
        /*0e32*/ 	.byte	0xff
	.zero		1


	//   ....[212]....
        /*0e34*/ 	.word	0x00008910
        /*0e38*/ 	.word	0x00000000
        /*0e3c*/ 	.word	0x00000000
        /*0e40*/ 	.short	0x010a
        /*0e42*/ 	.byte	0xff
	.zero		1


	//   ....[213]....
        /*0e44*/ 	.word	0x00008970
        /*0e48*/ 	.word	0x00000000
        /*0e4c*/ 	.word	0x00000000
        /*0e50*/ 	.short	0x010a
        /*0e52*/ 	.byte	0xff
	.zero		1


	//   ....[214]....
        /*0e54*/ 	.word	0x000089d0
        /*0e58*/ 	.word	0x00000000
        /*0e5c*/ 	.word	0x00000000
        /*0e60*/ 	.short	0x010a
        /*0e62*/ 	.byte	0xff
	.zero		1


	//   ....[215]....
        /*0e64*/ 	.word	0x00008a30
        /*0e68*/ 	.word	0x00000000
        /*0e6c*/ 	.word	0x00000000
        /*0e70*/ 	.short	0x010a
        /*0e72*/ 	.byte	0xff
	.zero		1


	//   ....[216]....
        /*0e74*/ 	.word	0x00008a90
        /*0e78*/ 	.word	0x00000000
        /*0e7c*/ 	.word	0x00000000
        /*0e80*/ 	.short	0x010a
        /*0e82*/ 	.byte	0xff
	.zero		1


	//   ....[217]....
        /*0e84*/ 	.word	0x00008af0
        /*0e88*/ 	.word	0x00000000
        /*0e8c*/ 	.word	0x00000000
        /*0e90*/ 	.short	0x010a
        /*0e92*/ 	.byte	0xff
	.zero		1


	//   ....[218]....
        /*0e94*/ 	.word	0x00008b50
        /*0e98*/ 	.word	0x00000000
        /*0e9c*/ 	.word	0x00000000
        /*0ea0*/ 	.short	0x010a
        /*0ea2*/ 	.byte	0xff
	.zero		1


	//   ....[219]....
        /*0ea4*/ 	.word	0x00008bb0
        /*0ea8*/ 	.word	0x00000000
        /*0eac*/ 	.word	0x00000000
        /*0eb0*/ 	.short	0x010a
        /*0eb2*/ 	.byte	0xff
	.zero		1


	//   ....[220]....
        /*0eb4*/ 	.word	0x00008c10
        /*0eb8*/ 	.word	0x00000000
        /*0ebc*/ 	.word	0x00000000
        /*0ec0*/ 	.short	0x010a
        /*0ec2*/ 	.byte	0xff
	.zero		1


	//   ....[221]....
        /*0ec4*/ 	.word	0x00008c70
        /*0ec8*/ 	.word	0x00000000
        /*0ecc*/ 	.word	0x00000000
        /*0ed0*/ 	.short	0x010a
        /*0ed2*/ 	.byte	0xff
	.zero		1


	//   ....[222]....
        /*0ed4*/ 	.word	0x00008cc0
        /*0ed8*/ 	.word	0x00000000
        /*0edc*/ 	.word	0x000002c0
        /*0ee0*/ 	.short	0x010a
        /*0ee2*/ 	.byte	0xff
	.zero		1


	//   ....[223]....
        /*0ee4*/ 	.word	0x00008d20
        /*0ee8*/ 	.word	0x00000000
        /*0eec*/ 	.word	0x00000270
        /*0ef0*/ 	.short	0x010a
        /*0ef2*/ 	.byte	0xff
	.zero		1


	//   ....[224]....
        /*0ef4*/ 	.word	0x00008d70
        /*0ef8*/ 	.word	0x00000000
        /*0efc*/ 	.word	0x00000260
        /*0f00*/ 	.short	0x010a
        /*0f02*/ 	.byte	0xff
	.zero		1


	//   ....[225]....
        /*0f04*/ 	.word	0x00008dd0
        /*0f08*/ 	.word	0x00000000
        /*0f0c*/ 	.word	0x00000270
        /*0f10*/ 	.short	0x010a
        /*0f12*/ 	.byte	0xff
	.zero		1


	//   ....[226]....
        /*0f14*/ 	.word	0x00008e30
        /*0f18*/ 	.word	0x00000004
        /*0f1c*/ 	.word	0x00000008
        /*0f20*/ 	.short	0x010a
        /*0f22*/ 	.byte	0xff
	.zero		1


	//   ....[227]....
        /*0f24*/ 	.word	0x00008f10
        /*0f28*/ 	.word	0x00000002
        /*0f2c*/ 	.word	0x00000008
        /*0f30*/ 	.short	0x010a
        /*0f32*/ 	.byte	0xff
	.zero		1


	//   ....[228]....
        /*0f34*/ 	.word	0x00008f60
        /*0f38*/ 	.word	0x00000000
        /*0f3c*/ 	.word	0x00000260
        /*0f40*/ 	.short	0x010a
        /*0f42*/ 	.byte	0xff
	.zero		1


	//   ....[229]....
        /*0f44*/ 	.word	0x00008fc0
        /*0f48*/ 	.word	0x00000000
        /*0f4c*/ 	.word	0x000002a0
        /*0f50*/ 	.short	0x010a
        /*0f52*/ 	.byte	0xff
	.zero		1


	//   ....[230]....
        /*0f54*/ 	.word	0x00009020
        /*0f58*/ 	.word	0x00000000
        /*0f5c*/ 	.word	0x00000000
        /*0f60*/ 	.short	0x010a
        /*0f62*/ 	.byte	0xff
	.zero		1


	//   ....[231]....
        /*0f64*/ 	.word	0x00009080
        /*0f68*/ 	.word	0x00000000
        /*0f6c*/ 	.word	0x00000000
        /*0f70*/ 	.short	0x010a
        /*0f72*/ 	.byte	0xff
	.zero		1


	//   ....[232]....
        /*0f74*/ 	.word	0x000090e0
        /*0f78*/ 	.word	0x00000000
        /*0f7c*/ 	.word	0x00000000
        /*0f80*/ 	.short	0x010a
        /*0f82*/ 	.byte	0xff
	.zero		1


	//   ....[233]....
        /*0f84*/ 	.word	0x00009140
        /*0f88*/ 	.word	0x00000000
        /*0f8c*/ 	.word	0x00000000
        /*0f90*/ 	.short	0x010a
        /*0f92*/ 	.byte	0xff
	.zero		1


	//   ....[234]....
        /*0f94*/ 	.word	0x000091a0
        /*0f98*/ 	.word	0x00000000
        /*0f9c*/ 	.word	0x000002e0
        /*0fa0*/ 	.short	0x010a
        /*0fa2*/ 	.byte	0xff
	.zero		1


	//   ....[235]....
        /*0fa4*/ 	.word	0x000091f0
        /*0fa8*/ 	.word	0x00000000
        /*0fac*/ 	.word	0x00000260
        /*0fb0*/ 	.short	0x010a
        /*0fb2*/ 	.byte	0xff
	.zero		1


	//   ....[236]....
        /*0fb4*/ 	.word	0x00009250
        /*0fb8*/ 	.word	0x00000000
        /*0fbc*/ 	.word	0x00000258
        /*0fc0*/ 	.short	0x010a
        /*0fc2*/ 	.byte	0xff
	.zero		1


	//   ....[237]....
        /*0fc4*/ 	.word	0x000092b0
        /*0fc8*/ 	.word	0x00000003
        /*0fcc*/ 	.word	0x00000248
        /*0fd0*/ 	.short	0x010a
        /*0fd2*/ 	.byte	0xff
	.zero		1


	//   ....[238]....
        /*0fd4*/ 	.word	0x00009300
        /*0fd8*/ 	.word	0x00000000
        /*0fdc*/ 	.word	0x00000260
        /*0fe0*/ 	.short	0x010a
        /*0fe2*/ 	.byte	0xff
	.zero		1


	//   ....[239]....
        /*0fe4*/ 	.word	0x00009360
        /*0fe8*/ 	.word	0x00000000
        /*0fec*/ 	.word	0x00000240
        /*0ff0*/ 	.short	0x010a
        /*0ff2*/ 	.byte	0xff
	.zero		1


	//   ....[240]....
        /*0ff4*/ 	.word	0x000093b0
        /*0ff8*/ 	.word	0x00000071
        /*0ffc*/ 	.word	0x00000280
        /*1000*/ 	.short	0x010a
        /*1002*/ 	.byte	0xff
	.zero		1


	//----- nvinfo : EIATTR_NUM_MBARRIERS
	.align		4
.L_47:
        /*1004*/ 	.byte	0x03, 0x38
        /*1006*/ 	.short	0x005d


	//----- nvinfo : EIATTR_EXIT_INSTR_OFFSETS
	.align		4
        /*1008*/ 	.byte	0x04, 0x1c
        /*100a*/ 	.short	(.L_49 - .L_48)


	//   ....[0]....
.L_48:
        /*100c*/ 	.word	0x00003e00


	//   ....[1]....
        /*1010*/ 	.word	0x00004300


	//   ....[2]....
        /*1014*/ 	.word	0x00004360


	//   ....[3]....
        /*1018*/ 	.word	0x00005600


	//   ....[4]....
        /*101c*/ 	.word	0x00006130


	//   ....[5]....
        /*1020*/ 	.word	0x00006170


	//   ....[6]....
        /*1024*/ 	.word	0x00007e30


	//----- nvinfo : EIATTR_MAX_THREADS
	.align		4
.L_49:
        /*1028*/ 	.byte	0x04, 0x05
        /*102a*/ 	.short	(.L_51 - .L_50)
.L_50:
        /*102c*/ 	.word	0x00000100
        /*1030*/ 	.word	0x00000001
        /*1034*/ 	.word	0x00000001


	//----- nvinfo : EIATTR_CRS_STACK_SIZE
	.align		4
.L_51:
        /*1038*/ 	.byte	0x04, 0x1e
        /*103a*/ 	.short	(.L_53 - .L_52)
.L_52:
        /*103c*/ 	.word	0x00000000


	//----- nvinfo : EIATTR_CBANK_PARAM_SIZE
	.align		4
.L_53:
        /*1040*/ 	.byte	0x03, 0x19
        /*1042*/ 	.short	0x0800


	//----- nvinfo : EIATTR_PARAM_CBANK
	.align		4
        /*1044*/ 	.byte	0x04, 0x0a
        /*1046*/ 	.short	(.L_55 - .L_54)
	.align		4
.L_54:
        /*1048*/ 	.word	index@(.nv.constant0._ZN7cutlass13device_kernelINS_4gemm6kernel13GemmUniversalIN4cute5tupleIJiiiiEEENS1_10collective13CollectiveMmaINS1_35MainloopSm100TmaUmmaWarpSpecializedILi36ELi2ELi4ENS5_IJNS4_1CILi2EEENSA_ILi1EEESC_EEEEENS5_IJNSA_ILi128EEENSA_ILi64EEESG_EEEaNS5_IJlSC_lEEEaSI_NS4_8TiledMMAINS4_8MMA_AtomIJNS4_21SM100_MMA_S8_2x1SM_SSIaaiLi128ELi64ELNS4_4UMMA5MajorE0ELSN_0ELNSM_8SaturateE0EEEEEENS4_6LayoutINS5_IJSC_SC_SC_EEENS5_IJNSA_ILi0EEEST_ST_EEEEENS5_IJNS4_10UnderscoreESW_SW_EEEEENS4_18SM100_TMA_2SM_LOADENS4_14ComposedLayoutINS4_7SwizzleILi2ELi4ELi3EEENS4_18smem_ptr_flag_bitsILi8EEENSR_INS5_IJNSA_ILi8EEESG_EEENS5_IJSG_SC_EEEEEEEvNS4_8identityESZ_S19_vS1A_EENS_8epilogue10collective18CollectiveEpilogueINS1C_23Sm100TmaWarpSpecializedILi1ELi1ELi32ELb0ELb0EEEJNS5_IJSG_SG_SG_EEENS5_IJNSR_ISG_SC_EES1I_EEEaSI_aSI_NS1C_6fusion15FusionCallbacksIS1G_NS1K_17LinearCombinationIaiaiLNS_15FloatRoundStyleE2EEES1H_S1J_JEEENS4_5SM1004TMEM4LOAD26SM100_TMEM_LOAD_32dp32b32xENS4_13SM90_TMA_LOADES19_NS4_39AutoVectorizingCopyWithAssumedAlignmentILi128EEENS4_14SM90_TMA_STOREES19_S1W_S1W_EEEvvEEEEvNT_6ParamsE)
        /*104c*/ 	.short	0x0380
        /*104e*/ 	.short	0x0800


	//----- nvinfo : EIATTR_SW_WAR
	.align		4
.L_55:
        /*1050*/ 	.byte	0x04, 0x36
        /*1052*/ 	.short	(.L_57 - .L_56)
.L_56:
        /*1054*/ 	.word	0x00000008
.L_57:


//--------------------- .nv.callgraph             --------------------------
	.section	.nv.callgraph,"",@"SHT_CUDA_CALLGRAPH"
	.align	4
	.sectionentsize	8
	.align		4
        /*0000*/ 	.word	0x00000000
	.align		4
        /*0004*/ 	.word	0xffffffff
	.align		4
        /*0008*/ 	.word	index@(_ZN7cutlass13device_kernelINS_4gemm6kernel13GemmUniversalIN4cute5tupleIJiiiiEEENS1_10collective13CollectiveMmaINS1_35MainloopSm100TmaUmmaWarpSpecializedILi36ELi2ELi4ENS5_IJNS4_1CILi2EEENSA_ILi1EEESC_EEEEENS5_IJNSA_ILi128EEENSA_ILi64EEESG_EEEaNS5_IJlSC_lEEEaSI_NS4_8TiledMMAINS4_8MMA_AtomIJNS4_21SM100_MMA_S8_2x1SM_SSIaaiLi128ELi64ELNS4_4UMMA5MajorE0ELSN_0ELNSM_8SaturateE0EEEEEENS4_6LayoutINS5_IJSC_SC_SC_EEENS5_IJNSA_ILi0EEEST_ST_EEEEENS5_IJNS4_10UnderscoreESW_SW_EEEEENS4_18SM100_TMA_2SM_LOADENS4_14ComposedLayoutINS4_7SwizzleILi2ELi4ELi3EEENS4_18smem_ptr_flag_bitsILi8EEENSR_INS5_IJNSA_ILi8EEESG_EEENS5_IJSG_SC_EEEEEEEvNS4_8identityESZ_S19_vS1A_EENS_8epilogue10collective18CollectiveEpilogueINS1C_23Sm100TmaWarpSpecializedILi1ELi1ELi32ELb0ELb0EEEJNS5_IJSG_SG_SG_EEENS5_IJNSR_ISG_SC_EES1I_EEEaSI_aSI_NS1C_6fusion15FusionCallbacksIS1G_NS1K_17LinearCombinationIaiaiLNS_15FloatRoundStyleE2EEES1H_S1J_JEEENS4_5SM1004TMEM4LOAD26SM100_TMEM_LOAD_32dp32b32xENS4_13SM90_TMA_LOADES19_NS4_39AutoVectorizingCopyWithAssumedAlignmentILi128EEENS4_14SM90_TMA_STOREES19_S1W_S1W_EEEvvEEEEvNT_6ParamsE)
	.align		4
        /*000c*/ 	.word	index@(__assertfail)
	.align		4
        /*0010*/ 	.word	0x00000000
	.align		4
        /*0014*/ 	.word	0xfffffffe
	.align		4
        /*0018*/ 	.word	0x00000000
	.align		4
        /*001c*/ 	.word	0xfffffffd
	.align		4
        /*0020*/ 	.word	0x00000000
	.align		4
        /*0024*/ 	.word	0xfffffffc


//--------------------- .nv.constant4             --------------------------
	.section	.nv.constant4,"a",@progbits
	.align	8
	.align		8
.nv.constant4:
        /*0000*/ 	.dword	__assertfail
	.align		8
        /*0008*/ 	.dword	__unnamed_1
	.align		8
        /*0010*/ 	.dword	__unnamed_2
	.align		8
        /*0018*/ 	.dword	_ZN40_INTERNAL_6fb00733_4_k_cu_e1cec73b_334694cuda3std3__45__cpo5beginE
	.align		8
        /*0020*/ 	.dword	_ZN40_INTERNAL_6fb00733_4_k_cu_e1cec73b_334694cuda3std3__45__cpo3endE
	.align		8
        /*0028*/ 	.dword	_ZN40_INTERNAL_6fb00733_4_k_cu_e1cec73b_334694cuda3std3__45__cpo6cbeginE
	.align		8
        /*0030*/ 	.dword	_ZN40_INTERNAL_6fb00733_4_k_cu_e1cec73b_334694cuda3std3__45__cpo4cendE
	.align		8
        /*0038*/ 	.dword	_ZN40_INTERNAL_6fb00733_4_k_cu_e1cec73b_334694cuda3std3__442_GLOBAL__N__6fb00733_4_k_cu_e1cec73b_334696ignoreE
	.align		8
        /*0040*/ 	.dword	_ZN40_INTERNAL_6fb00733_4_k_cu_e1cec73b_334694cuda3std3__419piecewise_constructE
	.align		8
        /*0048*/ 	.dword	_ZN40_INTERNAL_6fb00733_4_k_cu_e1cec73b_334694cuda3std3__48in_placeE
	.align		8
        /*0050*/ 	.dword	_ZN40_INTERNAL_6fb00733_4_k_cu_e1cec73b_334694cuda3std6ranges3__45__cpo4swapE
	.align		8
        /*0058*/ 	.dword	_ZN40_INTERNAL_6fb00733_4_k_cu_e1cec73b_334694cuda3std6ranges3__45__cpo9iter_moveE
	.align		8
        /*0060*/ 	.dword	_ZN40_INTERNAL_6fb00733_4_k_cu_e1cec73b_334694cute7productE
	.align		8
        /*0068*/ 	.dword	_ZN40_INTERNAL_6fb00733_4_k_cu_e1cec73b_334694cute1_E
	.align		8
        /*0070*/ 	.dword	$str$25
	.align		8
        /*0078*/ 	.dword	$str$26
	.align		8
        /*0080*/ 	.dword	$str$27
	.align		8
        /*0088*/ 	.dword	$str$28


//--------------------- .text._ZN7cutlass13device_kernelINS_4gemm6kernel13GemmUniversalIN4cute5tupleIJiiiiEEENS1_10collective13CollectiveMmaINS1_35MainloopSm100TmaUmmaWarpSpecializedILi36ELi2ELi4ENS5_IJNS4_1CILi2EEENSA_ILi1EEESC_EEEEENS5_IJNSA_ILi128EEENSA_ILi64EEESG_EEEaNS5_IJlSC_lEEEaSI_NS4_8TiledMMAINS4_8MMA_AtomIJNS4_21SM100_MMA_S8_2x1SM_SSIaaiLi128ELi64ELNS4_4UMMA5MajorE0ELSN_0ELNSM_8SaturateE0EEEEEENS4_6LayoutINS5_IJSC_SC_SC_EEENS5_IJNSA_ILi0EEEST_ST_EEEEENS5_IJNS4_10UnderscoreESW_SW_EEEEENS4_18SM100_TMA_2SM_LOADENS4_14ComposedLayoutINS4_7SwizzleILi2ELi4ELi3EEENS4_18smem_ptr_flag_bitsILi8EEENSR_INS5_IJNSA_ILi8EEESG_EEENS5_IJSG_SC_EEEEEEEvNS4_8identityESZ_S19_vS1A_EENS_8epilogue10collective18CollectiveEpilogueINS1C_23Sm100TmaWarpSpecializedILi1ELi1ELi32ELb0ELb0EEEJNS5_IJSG_SG_SG_EEENS5_IJNSR_ISG_SC_EES1I_EEEaSI_aSI_NS1C_6fusion15FusionCallbacksIS1G_NS1K_17LinearCombinationIaiaiLNS_15FloatRoundStyleE2EEES1H_S1J_JEEENS4_5SM1004TMEM4LOAD26SM100_TMEM_LOAD_32dp32b32xENS4_13SM90_TMA_LOADES19_NS4_39AutoVectorizingCopyWithAssumedAlignmentILi128EEENS4_14SM90_TMA_STOREES19_S1W_S1W_EEEvvEEEEvNT_6ParamsE --------------------------
	.section	.text._ZN7cutlass13device_kernelINS_4gemm6kernel13GemmUniversalIN4cute5tupleIJiiiiEEENS1_10collective13CollectiveMmaINS1_35MainloopSm100TmaUmmaWarpSpecializedILi36ELi2ELi4ENS5_IJNS4_1CILi2EEENSA_ILi1EEESC_EEEEENS5_IJNSA_ILi128EEENSA_ILi64EEESG_EEEaNS5_IJlSC_lEEEaSI_NS4_8TiledMMAINS4_8MMA_AtomIJNS4_21SM100_MMA_S8_2x1SM_SSIaaiLi128ELi64ELNS4_4UMMA5MajorE0ELSN_0ELNSM_8SaturateE0EEEEEENS4_6LayoutINS5_IJSC_SC_SC_EEENS5_IJNSA_ILi0EEEST_ST_EEEEENS5_IJNS4_10UnderscoreESW_SW_EEEEENS4_18SM100_TMA_2SM_LOADENS4_14ComposedLayoutINS4_7SwizzleILi2ELi4ELi3EEENS4_18smem_ptr_flag_bitsILi8EEENSR_INS5_IJNSA_ILi8EEESG_EEENS5_IJSG_SC_EEEEEEEvNS4_8identityESZ_S19_vS1A_EENS_8epilogue10collective18CollectiveEpilogueINS1C_23Sm100TmaWarpSpecializedILi1ELi1ELi32ELb0ELb0EEEJNS5_IJSG_SG_SG_EEENS5_IJNSR_ISG_SC_EES1I_EEEaSI_aSI_NS1C_6fusion15FusionCallbacksIS1G_NS1K_17LinearCombinationIaiaiLNS_15FloatRoundStyleE2EEES1H_S1J_JEEENS4_5SM1004TMEM4LOAD26SM100_TMEM_LOAD_32dp32b32xENS4_13SM90_TMA_LOADES19_NS4_39AutoVectorizingCopyWithAssumedAlignmentILi128EEENS4_14SM90_TMA_STOREES19_S1W_S1W_EEEvvEEEEvNT_6ParamsE,"ax",@progbits
	.align	128
.text._ZN7cutlass13device_kernelINS_4gemm6kernel13GemmUniversalIN4cute5tupleIJiiiiEEENS1_10collective13CollectiveMmaINS1_35MainloopSm100TmaUmmaWarpSpecializedILi36ELi2ELi4ENS5_IJNS4_1CILi2EEENSA_ILi1EEESC_EEEEENS5_IJNSA_ILi128EEENSA_ILi64EEESG_EEEaNS5_IJlSC_lEEEaSI_NS4_8TiledMMAINS4_8MMA_AtomIJNS4_21SM100_MMA_S8_2x1SM_SSIaaiLi128ELi64ELNS4_4UMMA5MajorE0ELSN_0ELNSM_8SaturateE0EEEEEENS4_6LayoutINS5_IJSC_SC_SC_EEENS5_IJNSA_ILi0EEEST_ST_EEEEENS5_IJNS4_10UnderscoreESW_SW_EEEEENS4_18SM100_TMA_2SM_LOADENS4_14ComposedLayoutINS4_7SwizzleILi2ELi4ELi3EEENS4_18smem_ptr_flag_bitsILi8EEENSR_INS5_IJNSA_ILi8EEESG_EEENS5_IJSG_SC_EEEEEEEvNS4_8identityESZ_S19_vS1A_EENS_8epilogue10collective18CollectiveEpilogueINS1C_23Sm100TmaWarpSpecializedILi1ELi1ELi32ELb0ELb0EEEJNS5_IJSG_SG_SG_EEENS5_IJNSR_ISG_SC_EES1I_EEEaSI_aSI_NS1C_6fusion15FusionCallbacksIS1G_NS1K_17LinearCombinationIaiaiLNS_15FloatRoundStyleE2EEES1H_S1J_JEEENS4_5SM1004TMEM4LOAD26SM100_TMEM_LOAD_32dp32b32xENS4_13SM90_TMA_LOADES19_NS4_39AutoVectorizingCopyWithAssumedAlignmentILi128EEENS4_14SM90_TMA_STOREES19_S1W_S1W_EEEvvEEEEvNT_6ParamsE:
        .type           _ZN7cutlass13device_kernelINS_4gemm6kernel13GemmUniversalIN4cute5tupleIJiiiiEEENS1_10collective13CollectiveMmaINS1_35MainloopSm100TmaUmmaWarpSpecializedILi36ELi2ELi4ENS5_IJNS4_1CILi2EEENSA_ILi1EEESC_EEEEENS5_IJNSA_ILi128EEENSA_ILi64EEESG_EEEaNS5_IJlSC_lEEEaSI_NS4_8TiledMMAINS4_8MMA_AtomIJNS4_21SM100_MMA_S8_2x1SM_SSIaaiLi128ELi64ELNS4_4UMMA5MajorE0ELSN_0ELNSM_8SaturateE0EEEEEENS4_6LayoutINS5_IJSC_SC_SC_EEENS5_IJNSA_ILi0EEEST_ST_EEEEENS5_IJNS4_10UnderscoreESW_SW_EEEEENS4_18SM100_TMA_2SM_LOADENS4_14ComposedLayoutINS4_7SwizzleILi2ELi4ELi3EEENS4_18smem_ptr_flag_bitsILi8EEENSR_INS5_IJNSA_ILi8EEESG_EEENS5_IJSG_SC_EEEEEEEvNS4_8identityESZ_S19_vS1A_EENS_8epilogue10collective18CollectiveEpilogueINS1C_23Sm100TmaWarpSpecializedILi1ELi1ELi32ELb0ELb0EEEJNS5_IJSG_SG_SG_EEENS5_IJNSR_ISG_SC_EES1I_EEEaSI_aSI_NS1C_6fusion15FusionCallbacksIS1G_NS1K_17LinearCombinationIaiaiLNS_15FloatRoundStyleE2EEES1H_S1J_JEEENS4_5SM1004TMEM4LOAD26SM100_TMEM_LOAD_32dp32b32xENS4_13SM90_TMA_LOADES19_NS4_39AutoVectorizingCopyWithAssumedAlignmentILi128EEENS4_14SM90_TMA_STOREES19_S1W_S1W_EEEvvEEEEvNT_6ParamsE,@function
        .size           _ZN7cutlass13device_kernelINS_4gemm6kernel13GemmUniversalIN4cute5tupleIJiiiiEEENS1_10collective13CollectiveMmaINS1_35MainloopSm100TmaUmmaWarpSpecializedILi36ELi2ELi4ENS5_IJNS4_1CILi2EEENSA_ILi1EEESC_EEEEENS5_IJNSA_ILi128EEENSA_ILi64EEESG_EEEaNS5_IJlSC_lEEEaSI_NS4_8TiledMMAINS4_8MMA_AtomIJNS4_21SM100_MMA_S8_2x1SM_SSIaaiLi128ELi64ELNS4_4UMMA5MajorE0ELSN_0ELNSM_8SaturateE0EEEEEENS4_6LayoutINS5_IJSC_SC_SC_EEENS5_IJNSA_ILi0EEEST_ST_EEEEENS5_IJNS4_10UnderscoreESW_SW_EEEEENS4_18SM100_TMA_2SM_LOADENS4_14ComposedLayoutINS4_7SwizzleILi2ELi4ELi3EEENS4_18smem_ptr_flag_bitsILi8EEENSR_INS5_IJNSA_ILi8EEESG_EEENS5_IJSG_SC_EEEEEEEvNS4_8identityESZ_S19_vS1A_EENS_8epilogue10collective18CollectiveEpilogueINS1C_23Sm100TmaWarpSpecializedILi1ELi1ELi32ELb0ELb0EEEJNS5_IJSG_SG_SG_EEENS5_IJNSR_ISG_SC_EES1I_EEEaSI_aSI_NS1C_6fusion15FusionCallbacksIS1G_NS1K_17LinearCombinationIaiaiLNS_15FloatRoundStyleE2EEES1H_S1J_JEEENS4_5SM1004TMEM4LOAD26SM100_TMEM_LOAD_32dp32b32xENS4_13SM90_TMA_LOADES19_NS4_39AutoVectorizingCopyWithAssumedAlignmentILi128EEENS4_14SM90_TMA_STOREES19_S1W_S1W_EEEvvEEEEvNT_6ParamsE,(.L_x_246 - _ZN7cutlass13device_kernelINS_4gemm6kernel13GemmUniversalIN4cute5tupleIJiiiiEEENS1_10collective13CollectiveMmaINS1_35MainloopSm100TmaUmmaWarpSpecializedILi36ELi2ELi4ENS5_IJNS4_1CILi2EEENSA_ILi1EEESC_EEEEENS5_IJNSA_ILi128EEENSA_ILi64EEESG_EEEaNS5_IJlSC_lEEEaSI_NS4_8TiledMMAINS4_8MMA_AtomIJNS4_21SM100_MMA_S8_2x1SM_SSIaaiLi128ELi64ELNS4_4UMMA5MajorE0ELSN_0ELNSM_8SaturateE0EEEEEENS4_6LayoutINS5_IJSC_SC_SC_EEENS5_IJNSA_ILi0EEEST_ST_EEEEENS5_IJNS4_10UnderscoreESW_SW_EEEEENS4_18SM100_TMA_2SM_LOADENS4_14ComposedLayoutINS4_7SwizzleILi2ELi4ELi3EEENS4_18smem_ptr_flag_bitsILi8EEENSR_INS5_IJNSA_ILi8EEESG_EEENS5_IJSG_SC_EEEEEEEvNS4_8identityESZ_S19_vS1A_EENS_8epilogue10collective18CollectiveEpilogueINS1C_23Sm100TmaWarpSpecializedILi1ELi1ELi32ELb0ELb0EEEJNS5_IJSG_SG_SG_EEENS5_IJNSR_ISG_SC_EES1I_EEEaSI_aSI_NS1C_6fusion15FusionCallbacksIS1G_NS1K_17LinearCombinationIaiaiLNS_15FloatRoundStyleE2EEES1H_S1J_JEEENS4_5SM1004TMEM4LOAD26SM100_TMEM_LOAD_32dp32b32xENS4_13SM90_TMA_LOADES19_NS4_39AutoVectorizingCopyWithAssumedAlignmentILi128EEENS4_14SM90_TMA_STOREES19_S1W_S1W_EEEvvEEEEvNT_6ParamsE)
        .other          _ZN7cutlass13device_kernelINS_4gemm6kernel13GemmUniversalIN4cute5tupleIJiiiiEEENS1_10collective13CollectiveMmaINS1_35MainloopSm100TmaUmmaWarpSpecializedILi36ELi2ELi4ENS5_IJNS4_1CILi2EEENSA_ILi1EEESC_EEEEENS5_IJNSA_ILi128EEENSA_ILi64EEESG_EEEaNS5_IJlSC_lEEEaSI_NS4_8TiledMMAINS4_8MMA_AtomIJNS4_21SM100_MMA_S8_2x1SM_SSIaaiLi128ELi64ELNS4_4UMMA5MajorE0ELSN_0ELNSM_8SaturateE0EEEEEENS4_6LayoutINS5_IJSC_SC_SC_EEENS5_IJNSA_ILi0EEEST_ST_EEEEENS5_IJNS4_10UnderscoreESW_SW_EEEEENS4_18SM100_TMA_2SM_LOADENS4_14ComposedLayoutINS4_7SwizzleILi2ELi4ELi3EEENS4_18smem_ptr_flag_bitsILi8EEENSR_INS5_IJNSA_ILi8EEESG_EEENS5_IJSG_SC_EEEEEEEvNS4_8identityESZ_S19_vS1A_EENS_8epilogue10collective18CollectiveEpilogueINS1C_23Sm100TmaWarpSpecializedILi1ELi1ELi32ELb0ELb0EEEJNS5_IJSG_SG_SG_EEENS5_IJNSR_ISG_SC_EES1I_EEEaSI_aSI_NS1C_6fusion15FusionCallbacksIS1G_NS1K_17LinearCombinationIaiaiLNS_15FloatRoundStyleE2EEES1H_S1J_JEEENS4_5SM1004TMEM4LOAD26SM100_TMEM_LOAD_32dp32b32xENS4_13SM90_TMA_LOADES19_NS4_39AutoVectorizingCopyWithAssumedAlignmentILi128EEENS4_14SM90_TMA_STOREES19_S1W_S1W_EEEvvEEEEvNT_6ParamsE,@"STO_CUDA_ENTRY STV_DEFAULT"
_ZN7cutlass13device_kernelINS_4gemm6kernel13GemmUniversalIN4cute5tupleIJiiiiEEENS1_10collective13CollectiveMmaINS1_35MainloopSm100TmaUmmaWarpSpecializedILi36ELi2ELi4ENS5_IJNS4_1CILi2EEENSA_ILi1EEESC_EEEEENS5_IJNSA_ILi128EEENSA_ILi64EEESG_EEEaNS5_IJlSC_lEEEaSI_NS4_8TiledMMAINS4_8MMA_AtomIJNS4_21SM100_MMA_S8_2x1SM_SSIaaiLi128ELi64ELNS4_4UMMA5MajorE0ELSN_0ELNSM_8SaturateE0EEEEEENS4_6LayoutINS5_IJSC_SC_SC_EEENS5_IJNSA_ILi0EEEST_ST_EEEEENS5_IJNS4_10UnderscoreESW_SW_EEEEENS4_18SM100_TMA_2SM_LOADENS4_14ComposedLayoutINS4_7SwizzleILi2ELi4ELi3EEENS4_18smem_ptr_flag_bitsILi8EEENSR_INS5_IJNSA_ILi8EEESG_EEENS5_IJSG_SC_EEEEEEEvNS4_8identityESZ_S19_vS1A_EENS_8epilogue10collective18CollectiveEpilogueINS1C_23Sm100TmaWarpSpecializedILi1ELi1ELi32ELb0ELb0EEEJNS5_IJSG_SG_SG_EEENS5_IJNSR_ISG_SC_EES1I_EEEaSI_aSI_NS1C_6fusion15FusionCallbacksIS1G_NS1K_17LinearCombinationIaiaiLNS_15FloatRoundStyleE2EEES1H_S1J_JEEENS4_5SM1004TMEM4LOAD26SM100_TMEM_LOAD_32dp32b32xENS4_13SM90_TMA_LOADES19_NS4_39AutoVectorizingCopyWithAssumedAlignmentILi128EEENS4_14SM90_TMA_STOREES19_S1W_S1W_EEEvvEEEEvNT_6ParamsE:
[----:B------:R-:W1:Y:S01]  /*0000*/  LDC R1, c[0x0][0x37c] ;  /* 0x0000df00ff017b82 */ /* 0x000e620000000800 */
[----:B------:R-:W2:Y:S01]  /*0010*/  S2R R103, SR_TID.X ;  /* 0x0000000000677919 */ /* 0x000ea20000002100 */
[----:B------:R-:W3:Y:S06]  /*0020*/  LDCU.64 UR6, c[0x0][0x890] ;  /* 0x00011200ff0677ac */ /* 0x000eec0008000a00 */
[----:B------:R-:W4:Y:S01]  /*0030*/  S2UR UR37, SR_CgaCtaId ;  /* 0x00000000002579c3 */ /* 0x000f220000008800 */
[----:B------:R-:W-:Y:S02]  /*0040*/  PRMT R99, RZ, 0x7610, R99 ;  /* 0x00007610ff637816 */ /* 0x000fe40000000063 */
[----:B------:R-:W-:Y:S01]  /*0050*/  ELECT P1, URZ, PT ;  /* 0x0000000000ff782f */ /* 0x000fe20003820000 */
[----:B------:R-:W1:Y:S01]  /*0060*/  LDCU.64 UR40, c[0x0][0x358] ;  /* 0x00006b00ff2877ac */ /* 0x000e620008000a00 */
[----:B---3--:R-:W-:-:S04]  /*0070*/  UISETP.NE.U32.AND UP0, UPT, UR6, URZ, UPT ;  /* 0x000000ff0600728c */ /* 0x008fc8000bf05070 */
[----:B------:R-:W-:Y:S02]  /*0080*/  UISETP.NE.AND.EX UP0, UPT, UR7, URZ, UPT, UP0 ;  /* 0x000000ff0700728c */ /* 0x000fe4000bf05300 */
[----:B----4-:R-:W-:Y:S02]  /*0090*/  ULOP3.LUT UR5, UR37, 0x1, URZ, 0xc0, !UPT ;  /* 0x0000000125057892 */ /* 0x010fe4000f8ec0ff */
[----:B------:R-:W-:Y:S01]  /*00a0*/  ULOP3.LUT UR4, UR37, 0x1, URZ, 0x3c, !UPT ;  /* 0x0000000125047892 */ /* 0x000fe2000f8e3cff */
[----:B--2---:R-:W-:-:S05]  /*00b0*/  SHF.R.U32.HI R106, RZ, 0x5, R103 ;  /* 0x00000005ff6a7819 */ /* 0x004fca0000011667 */
[----:B------:R-:W2:Y:S02]  /*00c0*/  SHFL.IDX PT, R0, R106, RZ, 0x1f ;  /* 0x00001fff6a007589 */ /* 0x000ea400000e0000 */
[----:B--2---:R-:W-:Y:S01]  /*00d0*/  R2UR UR10, R0 ;  /* 0x00000000000a72ca */ /* 0x004fe200000e0000 */
[----:B-1----:R-:W-:-:S14]  /*00e0*/  BRA.U UP0, `(.L_x_0) ;  /* 0x00000001002c7547 */ /* 0x002fdc000b800000 */
[----:B------:R-:W1:Y:S02]  /*00f0*/  LDCU.64 UR8, c[0x0][0x888] ;  /* 0x00011100ff0877ac */ /* 0x000e640008000a00 */
[----:B-1----:R-:W-:-:S04]  /*0100*/  UISETP.NE.U32.AND UP0, UPT, UR8, URZ, UPT ;  /* 0x000000ff0800728c */ /* 0x002fc8000bf05070 */
[----:B------:R-:W-:-:S09]  /*0110*/  UISETP.NE.AND.EX UP0, UPT, UR9, URZ, UPT, UP0 ;  /* 0x000000ff0900728c */ /* 0x000fd2000bf05300 */
[----:B------:R-:W-:Y:S05]  /*0120*/  BRA.U !UP0, `(.L_x_1) ;  /* 0x0000000108107547 */ /* 0x000fea000b800000 */
[----:B------:R-:W1:Y:S02]  /*0130*/  LDC.64 R48, c[0x0][0x888] ;  /* 0x00022200ff307b82 */ /* 0x000e640000000a00 */
[----:B-1----:R1:W5:Y:S01]  /*0140*/  LDG.E R48, desc[UR40][R48.64] ;  /* 0x0000002830307981 */ /* 0x002362000c1e1900 */
[----:B------:R-:W-:Y:S01]  /*0150*/  HFMA2 R99, -RZ, RZ, 0, 5.9604644775390625e-08 ;  /* 0x00000001ff637431 */ /* 0x000fe200000001ff */
[----:B------:R-:W-:Y:S05]  /*0160*/  BRA `(.L_x_0) ;  /* 0x00000000000c7947 */ /* 0x000fea0003800000 */
.L_x_1:
[----:B------:R-:W1:Y:S01]  /*0170*/  LDCU UR8, c[0x0][0x880] ;  /* 0x00011000ff0877ac */ /* 0x000e620008000800 */
[----:B------:R-:W-:Y:S01]  /*0180*/  HFMA2 R99, -RZ, RZ, 0, 5.9604644775390625e-08 ;  /* 0x00000001ff637431 */ /* 0x000fe200000001ff */
[----:B-1----:R-:W-:-:S07]  /*0190*/  MOV R48, UR8 ;  /* 0x0000000800307c02 */ /* 0x002fce0008000f00 */
.L_x_0:
[----:B------:R-:W2:Y:S02]  /*01a0*/  LDCU.64 UR8, c[0x0][0x8b0] ;  /* 0x00011600ff0877ac */ /* 0x000ea40008000a00 */
[----:B--2---:R-:W-:-:S04]  /*01b0*/  UISETP.NE.U32.AND UP0, UPT, UR8, URZ, UPT ;  /* 0x000000ff0800728c */ /* 0x004fc8000bf05070 */
[----:B------:R-:W-:-:S09]  /*01c0*/  UISETP.NE.AND.EX UP0, UPT, UR9, URZ, UPT, UP0 ;  /* 0x000000ff0900728c */ /* 0x000fd2000bf05300 */
[----:B------:R-:W-:Y:S05]  /*01d0*/  BRA.U UP0, `(.L_x_2) ;  /* 0x0000000100247547 */ /* 0x000fea000b800000 */
[----:B------:R-:W2:Y:S02]  /*01e0*/  LDCU.64 UR8, c[0x0][0x8a8] ;  /* 0x00011500ff0877ac */ /* 0x000ea40008000a00 */
[----:B--2---:R-:W-:-:S04]  /*01f0*/  UISETP.NE.U32.AND UP0, UPT, UR8, URZ, UPT ;  /* 0x000000ff0800728c */ /* 0x004fc8000bf05070 */
[----:B------:R-:W-:-:S09]  /*0200*/  UISETP.NE.AND.EX UP0, UPT, UR9, URZ, UPT, UP0 ;  /* 0x000000ff0900728c */ /* 0x000fd2000bf05300 */
[----:B------:R-:W-:Y:S05]  /*0210*/  BRA.U !UP0, `(.L_x_3) ;  /* 0x00000001080c7547 */ /* 0x000fea000b800000 */
[----:B------:R-:W2:Y:S02]  /*0220*/  LDC.64 R46, c[0x0][0x8a8] ;  /* 0x00022a00ff2e7b82 */ /* 0x000ea40000000a00 */
[----:B--2---:R2:W5:Y:S01]  /*0230*/  LDG.E R46, desc[UR40][R46.64] ;  /* 0x000000282e2e7981 */ /* 0x004562000c1e1900 */
[----:B------:R-:W-:Y:S05]  /*0240*/  BRA `(.L_x_2) ;  /* 0x0000000000087947 */ /* 0x000fea0003800000 */
.L_x_3:
[----:B------:R-:W2:Y:S02]  /*0250*/  LDCU UR8, c[0x0][0x8a0] ;  /* 0x00011400ff0877ac */ /* 0x000ea40008000800 */
[----:B--2---:R-:W-:Y:S02]  /*0260*/  MOV R46, UR8 ;  /* 0x00000008002e7c02 */ /* 0x004fe40008000f00 */
.L_x_2:
[----:B------:R-:W-:Y:S01]  /*0270*/  IMAD.U32 R0, RZ, RZ, UR10 ;  /* 0x0000000aff007e24 */ /* 0x000fe2000f8e00ff */
[----:B------:R-:W-:Y:S04]  /*0280*/  BSSY.RECONVERGENT B0, `(.L_x_4) ;  /* 0x000000c000007945 */ /* 0x000fe80003800200 */
[C---:B------:R-:W-:Y:S02]  /*0290*/  ISETP.NE.OR P2, PT, R0.reuse, 0x1, !P1 ;  /* 0x000000010000780c */ /* 0x040fe40004f45670 */
[----:B------:R-:W-:-:S11]  /*02a0*/  ISETP.NE.OR P0, PT, R0, 0x3, !P1 ;  /* 0x000000030000780c */ /* 0x000fd60004f05670 */
[----:B------:R-:W-:Y:S05]  /*02b0*/  @P2 BRA `(.L_x_5) ;  /* 0x0000000000202947 */ /* 0x000fea0003800000 */
[----:B------:R-:W3:Y:S02]  /*02c0*/  LDCU.64 UR8, c[0x0][0x348] ;  /* 0x00006900ff0877ac */ /* 0x000ee40008000a00 */
[----:B---3--:R-:W-:Y:S02]  /*02d0*/  UIADD3 UR12, UP1, UPT, UR8, 0x80, URZ ;  /* 0x00000080080c7890 */ /* 0x008fe4000ff3e0ff */
[----:B------:R-:W-:Y:S02]  /*02e0*/  UIADD3 UR8, UP0, UPT, UR8, 0x180, URZ ;  /* 0x0000018008087890 */ /* 0x000fe4000ff1e0ff */
[----:B------:R-:W-:Y:S02]  /*02f0*/  UIADD3.X UR13, UPT, UPT, URZ, UR9, URZ, UP1, !UPT ;  /* 0x00000009ff0d7290 */ /* 0x000fe40008ffe4ff */
[----:B------:R-:W-:-:S07]  /*0300*/  UIADD3.X UR9, UPT, UPT, URZ, UR9, URZ, UP0, !UPT ;  /* 0x00000009ff097290 */ /* 0x000fce00087fe4ff */
[----:B------:R3:W-:Y:S02]  /*0310*/  UTMACCTL.PF [UR12] ;  /* 0x000000000c0079b9 */ /* 0x0007e40008040000 */
[----:B------:R3:W-:Y:S02]  /*0320*/  UTMACCTL.PF [UR8] ;  /* 0x00000000080079b9 */ /* 0x0007e40008040000 */
[----:B---3--:R-:W-:Y:S01]  /*0330*/  NOP ;  /* 0x0000000000007918 */ /* 0x008fe20000000000 */
.L_x_5:
[----:B------:R-:W-:Y:S05]  /*0340*/  BSYNC.RECONVERGENT B0 ;  /* 0x0000000000007941 */ /* 0x000fea0003800200 */
.L_x_4:
[----:B------:R-:W-:Y:S04]  /*0350*/  BSSY.RECONVERGENT B0, `(.L_x_6) ;  /* 0x000000a000007945 */ /* 0x000fe80003800200 */
        /* <DEDUP_REMOVED lines=9> */
.L_x_7:
[----:B------:R-:W-:Y:S05]  /*03f0*/  BSYNC.RECONVERGENT B0 ;  /* 0x0000000000007941 */ /* 0x000fea0003800200 */
.L_x_6:
[----:B------:R-:W3:Y:S01]  /*0400*/  LDCU.64 UR8, c[0x0][0x888] ;  /* 0x00011100ff0877ac */ /* 0x000ee20008000a00 */
[----:B------:R-:W-:Y:S02]  /*0410*/  UISETP.EQ.U32.AND UP1, UPT, UR6, URZ, UPT ;  /* 0x000000ff0600728c */ /* 0x000fe4000bf22070 */
[----:B------:R-:W-:Y:S02]  /*0420*/  UPLOP3.LUT UP5, UPT, UPT, UPT, UPT, 0x80, 0x8 ;  /* 0x000000000008789c */ /* 0x000fe40003faf070 */
[----:B---3--:R-:W-:-:S04]  /*0430*/  UISETP.NE.U32.AND UP0, UPT, UR8, URZ, UPT ;  /* 0x000000ff0800728c */ /* 0x008fc8000bf05070 */
[----:B------:R-:W-:-:S04]  /*0440*/  UISETP.NE.AND.EX UP0, UPT, UR9, URZ, UPT, UP0 ;  /* 0x000000ff0900728c */ /* 0x000fc8000bf05300 */
[----:B------:R-:W-:-:S04]  /*0450*/  UISETP.EQ.OR.EX UP2, UPT, UR7, URZ, !UP0, UP1 ;  /* 0x000000ff0700728c */ /* 0x000fc8000c742710 */
[----:B------:R-:W-:-:S05]  /*0460*/  UP2UR UR44, UPR, URZ, 0x4 ;  /* 0x00000004ff2c7883 */ /* 0x000fca0008000000 */
[----:B------:R-:W-:Y:S07]  /*0470*/  BRA.U !UP2, `(.L_x_8) ;  /* 0x000000010a207547 */ /* 0x000fee000b800000 */
[----:B-----5:R-:W-:Y:S01]  /*0480*/  R2UR UR8, R48 ;  /* 0x00000000300872ca */ /* 0x020fe200000e0000 */
[----:B------:R-:W-:Y:S02]  /*0490*/  UISETP.NE.U32.AND UP2, UPT, UR6, URZ, UPT ;  /* 0x000000ff0600728c */ /* 0x000fe4000bf45070 */
[----:B------:R-:W-:Y:S02]  /*04a0*/  USEL UR6, URZ, 0xffffffff, UP0 ;  /* 0xffffffffff067887 */ /* 0x000fe40008000000 */
[----:B------:R-:W-:-:S08]  /*04b0*/  UISETP.NE.AND.EX UP2, UPT, UR7, URZ, UPT, UP2 ;  /* 0x000000ff0700728c */ /* 0x000fd0000bf45320 */
[----:B------:R-:W-:-:S04]  /*04c0*/  UISETP.NE.AND UP1, UPT, UR8, URZ, UPT ;  /* 0x000000ff0800728c */ /* 0x000fc8000bf25270 */
[----:B------:R-:W-:-:S04]  /*04d0*/  @!UP2 USEL UR6, URZ, 0xffffffff, UP1 ;  /* 0xffffffffff06a887 */ /* 0x000fc80008800000 */
[----:B------:R-:W-:-:S04]  /*04e0*/  ULOP3.LUT UR6, UR6, 0x1, URZ, 0xc0, !UPT ;  /* 0x0000000106067892 */ /* 0x000fc8000f8ec0ff */
[----:B------:R-:W-:-:S11]  /*04f0*/  UISETP.NE.U32.AND UP5, UPT, UR6, 0x1, UPT ;  /* 0x000000010600788c */ /* 0x000fd6000bfa5070 */
.L_x_8:
[----:B------:R-:W3:Y:S01]  /*0500*/  SHFL.IDX PT, R0, R106, RZ, 0x1f ;  /* 0x00001fff6a007589 */ /* 0x000ee200000e0000 */
[----:B------:R-:W-:-:S04]  /*0510*/  UISETP.NE.AND UP1, UPT, UR10, 0x2, UPT ;  /* 0x000000020a00788c */ /* 0x000fc8000bf25270 */
[----:B------:R-:W-:Y:S02]  /*0520*/  UISETP.EQ.AND UP2, UPT, UR5, URZ, !UP1 ;  /* 0x000000ff0500728c */ /* 0x000fe4000cf42270 */
[----:B------:R-:W-:-:S04]  /*0530*/  USEL UR7, URZ, 0x1, UP1 ;  /* 0x00000001ff077887 */ /* 0x000fc80008800000 */
[----:B------:R-:W-:Y:S02]  /*0540*/  PLOP3.LUT P5, PT, P1, PT, UP2, 0x80, 0x8 ;  /* 0x000000000008781c */ /* 0x000fe40000faf028 */
[----:B---3--:R-:W-:-:S13]  /*0550*/  ISETP.NE.AND P0, PT, R0, RZ, PT ;  /* 0x000000ff0000720c */ /* 0x008fda0003f05270 */
[----:B------:R-:W-:Y:S05]  /*0560*/  @P0 BRA `(.L_x_9) ;  /* 0x0000000400500947 */ /* 0x000fea0003800000 */
[----:B------:R-:W-:Y:S01]  /*0570*/  ELECT P0, URZ, PT ;  /* 0x0000000000ff782f */ /* 0x000fe20003800000 */
[----:B------:R-:W-:-:S12]  /*0580*/  BSSY.RECONVERGENT B0, `(.L_x_9) ;  /* 0x0000052000007945 */ /* 0x000fd80003800200 */
[----:B------:R-:W-:Y:S05]  /*0590*/  @!P0 BRA `(.L_x_10) ;  /* 0x0000000400408947 */ /* 0x000fea0003800000 */
[----:B------:R-:W-:Y:S01]  /*05a0*/  UMOV UR8, 0x400 ;  /* 0x0000040000087882 */ /* 0x000fe20000000000 */
[----:B------:R-:W-:Y:S01]  /*05b0*/  UMOV UR6, 0x1 ;  /* 0x0000000100067882 */ /* 0x000fe20000000000 */
[----:B------:R-:W-:Y:S02]  /*05c0*/  ULEA UR8, UR37, UR8, 0x18 ;  /* 0x0000000825087291 */ /* 0x000fe4000f8ec0ff */
[----:B------:R-:W-:-:S04]  /*05d0*/  UIADD3 UR12, UPT, UPT, -UR6, 0x100000, URZ ;  /* 0x00100000060c7890 */ /* 0x000fc8000fffe1ff */
[----:B------:R-:W-:Y:S02]  /*05e0*/  USHF.L.U32 UR13, UR12, 0xb, URZ ;  /* 0x0000000b0c0d7899 */ /* 0x000fe400080006ff */
[----:B------:R-:W-:Y:S01]  /*05f0*/  USHF.L.U32 UR12, UR12, 0x1, URZ ;  /* 0x000000010c0c7899 */ /* 0x000fe200080006ff */
[----:B------:R-:W3:Y:S11]  /*0600*/  FENCE.VIEW.ASYNC.S ;  /* 0x00000000000073c6 */ /* 0x000ef60000000000 */
[----:B---3--:R3:W4:Y:S01]  /*0610*/  SYNCS.EXCH.64 URZ, [UR8], UR12 ;  /* 0x0000000c08ff75b2 */ /* 0x0087220008000100 */
[----:B------:R3:W1:Y:S01]  /*0620*/  SYNCS.EXCH.64 URZ, [UR8+0x120], UR12 ;  /* 0x0001200c08ff75b2 */ /* 0x0006620008000100 */
        /* <DEDUP_REMOVED lines=69> */
[----:B------:R3:W1:Y:S02]  /*0a80*/  SYNCS.EXCH.64 URZ, [UR8+0x238], UR12 ;  /* 0x0002380c08ff75b2 */ /* 0x0006640008000100 */
[----:B---34-:R-:W-:Y:S01]  /*0a90*/  NOP ;  /* 0x0000000000007918 */ /* 0x018fe20000000000 */
.L_x_10:
[----:B------:R-:W-:Y:S05]  /*0aa0*/  BSYNC.RECONVERGENT B0 ;  /* 0x0000000000007941 */ /* 0x000fea0003800200 */
.L_x_9:
[----:B------:R-:W3:Y:S01]  /*0ab0*/  SHFL.IDX PT, R0, R106, RZ, 0x1f ;  /* 0x00001fff6a007589 */ /* 0x000ee200000e0000 */
[----:B------:R-:W-:Y:S01]  /*0ac0*/  NOP ;  /* 0x0000000000007918 */ /* 0x000fe20000000000 */
[----:B---3--:R-:W-:-:S13]  /*0ad0*/  ISETP.NE.AND P0, PT, R0, 0x1, PT ;  /* 0x000000010000780c */ /* 0x008fda0003f05270 */
[----:B------:R-:W-:Y:S05]  /*0ae0*/  @P0 BRA `(.L_x_11) ;  /* 0x00000000003c0947 */ /* 0x000fea0003800000 */
[----:B------:R-:W-:Y:S01]  /*0af0*/  UMOV UR9, 0x400 ;  /* 0x0000040000097882 */ /* 0x000fe20000000000 */
[----:B------:R-:W-:Y:S01]  /*0b00*/  UMOV UR8, 0x20 ;  /* 0x0000002000087882 */ /* 0x000fe20000000000 */
[----:B------:R-:W-:Y:S01]  /*0b10*/  UMOV UR6, 0x80 ;  /* 0x0000008000067882 */ /* 0x000fe20000000000 */
[----:B------:R-:W-:Y:S02]  /*0b20*/  ULEA UR9, UR37, UR9, 0x18 ;  /* 0x0000000925097291 */ /* 0x000fe4000f8ec0ff */
[----:B------:R-:W-:-:S04]  /*0b30*/  UIADD3 UR12, UPT, UPT, -UR8, 0x100000, URZ ;  /* 0x00100000080c7890 */ /* 0x000fc8000fffe1ff */
[----:B------:R-:W-:Y:S02]  /*0b40*/  USHF.L.U32 UR13, UR12, 0xb, URZ ;  /* 0x0000000b0c0d7899 */ /* 0x000fe400080006ff */
[----:B------:R-:W-:Y:S02]  /*0b50*/  USHF.L.U32 UR12, UR12, 0x1, URZ ;  /* 0x000000010c0c7899 */ /* 0x000fe400080006ff */
[----:B------:R-:W-:-:S04]  /*0b60*/  UIADD3 UR14, UPT, UPT, -UR6, 0x100000, URZ ;  /* 0x00100000060e7890 */ /* 0x000fc8000fffe1ff */
[----:B------:R-:W-:Y:S02]  /*0b70*/  USHF.L.U32 UR15, UR14, 0xb, URZ ;  /* 0x0000000b0e0f7899 */ /* 0x000fe400080006ff */
[----:B------:R-:W-:Y:S01]  /*0b80*/  USHF.L.U32 UR14, UR14, 0x1, URZ ;  /* 0x000000010e0e7899 */ /* 0x000fe200080006ff */
[----:B------:R-:W-:Y:S01]  /*0b90*/  ELECT P0, URZ, PT ;  /* 0x0000000000ff782f */ /* 0x000fe20003800000 */
[----:B------:R-:W3:Y:S02]  /*0ba0*/  FENCE.VIEW.ASYNC.S ;  /* 0x00000000000073c6 */ /* 0x000ee40000000000 */
[----:B---3--:R3:W4:Y:S08]  /*0bb0*/  SYNCS.EXCH.64 URZ, [UR9+0x240], UR12 ;  /* 0x0002400c09ff75b2 */ /* 0x0087300008000100 */
[----:B------:R3:W1:Y:S01]  /*0bc0*/  SYNCS.EXCH.64 URZ, [UR9+0x248], UR14 ;  /* 0x0002480e09ff75b2 */ /* 0x0006620008000100 */
[----:B------:R-:W-:Y:S01]  /*0bd0*/  NOP ;  /* 0x0000000000007918 */ /* 0x000fe20000000000 */
.L_x_11:
[----:B------:R-:W2:Y:S01]  /*0be0*/  SHFL.IDX PT, R0, R106, RZ, 0x1f ;  /* 0x00001fff6a007589 */ /* 0x000ea200000e0000 */
[----:B------:R-:W-:Y:S01]  /*0bf0*/  NOP ;  /* 0x0000000000007918 */ /* 0x000fe20000000000 */
[----:B--2---:R-:W-:-:S13]  /*0c00*/  ISETP.NE.AND P0, PT, R0, 0x3, PT ;  /* 0x000000030000780c */ /* 0x004fda0003f05270 */
[----:B------:R-:W-:Y:S05]  /*0c10*/  @P0 BRA `(.L_x_12) ;  /* 0x00000000002c0947 */ /* 0x000fea0003800000 */
[----:B------:R-:W-:Y:S01]  /*0c20*/  UMOV UR8, 0x400 ;  /* 0x0000040000087882 */ /* 0x000fe20000000000 */
[----:B------:R-:W-:Y:S01]  /*0c30*/  UMOV UR6, 0x20 ;  /* 0x0000002000067882 */ /* 0x000fe20000000000 */
[----:B------:R-:W-:Y:S02]  /*0c40*/  ULEA UR8, UR37, UR8, 0x18 ;  /* 0x0000000825087291 */ /* 0x000fe4000f8ec0ff */
[----:B---3--:R-:W-:-:S04]  /*0c50*/  UIADD3 UR12, UPT, UPT, -UR6, 0x100000, URZ ;  /* 0x00100000060c7890 */ /* 0x008fc8000fffe1ff */
[----:B------:R-:W-:Y:S02]  /*0c60*/  USHF.L.U32 UR13, UR12, 0xb, URZ ;  /* 0x0000000b0c0d7899 */ /* 0x000fe400080006ff */
[----:B------:R-:W-:Y:S01]  /*0c70*/  USHF.L.U32 UR12, UR12, 0x1, URZ ;  /* 0x000000010c0c7899 */ /* 0x000fe200080006ff */
[----:B------:R-:W-:Y:S01]  /*0c80*/  ELECT P0, URZ, PT ;  /* 0x0000000000ff782f */ /* 0x000fe20003800000 */
[----:B------:R-:W2:Y:S10]  /*0c90*/  FENCE.VIEW.ASYNC.S ;  /* 0x00000000000073c6 */ /* 0x000eb40000000000 */
[----:B--2---:R2:W3:Y:S01]  /*0ca0*/  SYNCS.EXCH.64 URZ, [UR8+0x250], UR12 ;  /* 0x0002500c08ff75b2 */ /* 0x0044e20008000100 */
[----:B------:R2:W1:Y:S01]  /*0cb0*/  SYNCS.EXCH.64 URZ, [UR8+0x258], UR12 ;  /* 0x0002580c08ff75b2 */ /* 0x0004620008000100 */
[----:B------:R-:W-:Y:S01]  /*0cc0*/  NOP ;  /* 0x0000000000007918 */ /* 0x000fe20000000000 */
.L_x_12:
[----:B------:R-:W4:Y:S01]  /*0cd0*/  SHFL.IDX PT, R0, R106, RZ, 0x1f ;  /* 0x00001fff6a007589 */ /* 0x000f2200000e0000 */
[----:B------:R-:W-:Y:S01]  /*0ce0*/  NOP ;  /* 0x0000000000007918 */ /* 0x000fe20000000000 */
[----:B----4-:R-:W-:-:S13]  /*0cf0*/  ISETP.NE.AND P0, PT, R0, 0x4, PT ;  /* 0x000000040000780c */ /* 0x010fda0003f05270 */
[----:B------:R-:W-:Y:S05]  /*0d00*/  @P0 BRA `(.L_x_13) ;  /* 0x0000000000480947 */ /* 0x000fea0003800000 */
[----:B---3--:R-:W-:Y:S01]  /*0d10*/  UMOV UR9, 0x1e0 ;  /* 0x000001e000097882 */ /* 0x008fe20000000000 */
[----:B--2---:R-:W-:Y:S01]  /*0d20*/  UMOV UR8, 0x400 ;  /* 0x0000040000087882 */ /* 0x004fe20000000000 */
[----:B------:R-:W-:Y:S01]  /*0d30*/  USEL UR9, UR9, 0x1a0, UP5 ;  /* 0x000001a009097887 */ /* 0x000fe2000a800000 */
        /* <DEDUP_REMOVED lines=9> */
[----:B------:R-:W2:Y:S02]  /*0dd0*/  FENCE.VIEW.ASYNC.S ;  /* 0x00000000000073c6 */ /* 0x000ea40000000000 */
[----:B--2---:R4:W2:Y:S08]  /*0de0*/  SYNCS.EXCH.64 URZ, [UR8+0x260], UR12 ;  /* 0x0002600c08ff75b2 */ /* 0x0048b00008000100 */
[----:B------:R4:W3:Y:S01]  /*0df0*/  SYNCS.EXCH.64 URZ, [UR8+0x270], UR14 ;  /* 0x0002700e08ff75b2 */ /* 0x0008e20008000100 */
[----:B------:R4:W1:Y:S01]  /*0e00*/  SYNCS.EXCH.64 URZ, [UR8+0x268], UR12 ;  /* 0x0002680c08ff75b2 */ /* 0x0008620008000100 */
[----:B------:R4:W1:Y:S02]  /*0e10*/  SYNCS.EXCH.64 URZ, [UR8+0x278], UR14 ;  /* 0x0002780e08ff75b2 */ /* 0x0008640008000100 */
[----:B----4-:R-:W-:Y:S01]  /*0e20*/  NOP ;  /* 0x0000000000007918 */ /* 0x010fe20000000000 */
.L_x_13:
[----:B------:R-:W4:Y:S01]  /*0e30*/  SHFL.IDX PT, R0, R106, RZ, 0x1f ;  /* 0x00001fff6a007589 */ /* 0x000f2200000e0000 */
[----:B------:R-:W-:Y:S01]  /*0e40*/  NOP ;  /* 0x0000000000007918 */ /* 0x000fe20000000000 */
[----:B----4-:R-:W-:-:S13]  /*0e50*/  ISETP.NE.AND P0, PT, R0, 0x5, PT ;  /* 0x000000050000780c */ /* 0x010fda0003f05270 */
[----:B------:R-:W-:Y:S05]  /*0e60*/  @P0 BRA `(.L_x_14) ;  /* 0x0000000000540947 */ /* 0x000fea0003800000 */
[----:B---3--:R-:W-:Y:S01]  /*0e70*/  UMOV UR9, 0x400 ;  /* 0x0000040000097882 */ /* 0x008fe20000000000 */
[----:B--2---:R-:W-:Y:S01]  /*0e80*/  UMOV UR8, 0x1 ;  /* 0x0000000100087882 */ /* 0x004fe20000000000 */
        /* <DEDUP_REMOVED lines=13> */
[----:B------:R4:W1:Y:S01]  /*0f60*/  SYNCS.EXCH.64 URZ, [UR9+0x2a8], UR14 ;  /* 0x0002a80e09ff75b2 */ /* 0x0008620008000100 */
[----:B------:R4:W1:Y:S01]  /*0f70*/  SYNCS.EXCH.64 URZ, [UR9+0x290], UR12 ;  /* 0x0002900c09ff75b2 */ /* 0x0008620008000100 */
[----:B------:R4:W1:Y:S01]  /*0f80*/  SYNCS.EXCH.64 URZ, [UR9+0x2b0], UR14 ;  /* 0x0002b00e09ff75b2 */ /* 0x0008620008000100 */
[----:B------:R4:W1:Y:S01]  /*0f90*/  SYNCS.EXCH.64 URZ, [UR9+0x298], UR12 ;  /* 0x0002980c09ff75b2 */ /* 0x0008620008000100 */
[----:B------:R4:W1:Y:S02]  /*0fa0*/  SYNCS.EXCH.64 URZ, [UR9+0x2b8], UR14 ;  /* 0x0002b80e09ff75b2 */ /* 0x0008640008000100 */
[----:B----4-:R-:W-:Y:S01]  /*0fb0*/  NOP ;  /* 0x0000000000007918 */ /* 0x010fe20000000000 */
.L_x_14:
[----:B------:R-:W4:Y:S01]  /*0fc0*/  SHFL.IDX PT, R0, R106, RZ, 0x1f ;  /* 0x00001fff6a007589 */ /* 0x000f2200000e0000 */
[----:B------:R-:W-:Y:S01]  /*0fd0*/  ISETP.NE.OR P1, PT, RZ, UR10, !P1 ;  /* 0x0000000aff007c0c */ /* 0x000fe2000cf25670 */
[----:B------:R-:W-:Y:S01]  /*0fe0*/  NOP ;  /* 0x0000000000007918 */ /* 0x000fe20000000000 */
[----:B----4-:R-:W-:-:S13]  /*0ff0*/  ISETP.NE.AND P0, PT, R0, 0x3, PT ;  /* 0x000000030000780c */ /* 0x010fda0003f05270 */
[----:B------:R-:W-:Y:S05]  /*1000*/  @P0 BRA `(.L_x_15) ;  /* 0x0000000000340947 */ /* 0x000fea0003800000 */
[----:B--2---:R-:W-:Y:S01]  /*1010*/  UMOV UR8, 0x400 ;  /* 0x0000040000087882 */ /* 0x004fe20000000000 */
[----:B------:R-:W-:Y:S01]  /*1020*/  UMOV UR6, 0x20 ;  /* 0x0000002000067882 */ /* 0x000fe20000000000 */
[----:B------:R-:W-:Y:S02]  /*1030*/  ULEA UR8, UR37, UR8, 0x18 ;  /* 0x0000000825087291 */ /* 0x000fe4000f8ec0ff */
[----:B---3--:R-:W-:-:S04]  /*1040*/  UIADD3 UR12, UPT, UPT, -UR6, 0x100000, URZ ;  /* 0x00100000060c7890 */ /* 0x008fc8000fffe1ff */
[----:B------:R-:W-:Y:S02]  /*1050*/  USHF.L.U32 UR13, UR12, 0xb, URZ ;  /* 0x0000000b0c0d7899 */ /* 0x000fe400080006ff */
[----:B------:R-:W-:Y:S01]  /*1060*/  USHF.L.U32 UR12, UR12, 0x1, URZ ;  /* 0x000000010c0c7899 */ /* 0x000fe200080006ff */
[----:B------:R-:W-:Y:S01]  /*1070*/  ELECT P0, URZ, PT ;  /* 0x0000000000ff782f */ /* 0x000fe20003800000 */
[----:B------:R-:W2:Y:S10]  /*1080*/  FENCE.VIEW.ASYNC.S ;  /* 0x00000000000073c6 */ /* 0x000eb40000000000 */
[----:B--2---:R4:W2:Y:S01]  /*1090*/  SYNCS.EXCH.64 URZ, [UR8+0x2c0], UR12 ;  /* 0x0002c00c08ff75b2 */ /* 0x0048a20008000100 */
[----:B------:R4:W3:Y:S01]  /*10a0*/  SYNCS.EXCH.64 URZ, [UR8+0x2d0], UR12 ;  /* 0x0002d00c08ff75b2 */ /* 0x0008e20008000100 */
[----:B------:R4:W1:Y:S01]  /*10b0*/  SYNCS.EXCH.64 URZ, [UR8+0x2c8], UR12 ;  /* 0x0002c80c08ff75b2 */ /* 0x0008620008000100 */
[----:B------:R4:W1:Y:S02]  /*10c0*/  SYNCS.EXCH.64 URZ, [UR8+0x2d8], UR12 ;  /* 0x0002d80c08ff75b2 */ /* 0x0008640008000100 */
[----:B----4-:R-:W-:Y:S01]  /*10d0*/  NOP ;  /* 0x0000000000007918 */ /* 0x010fe20000000000 */
.L_x_15:
[----:B------:R-:W-:Y:S01]  /*10e0*/  VOTEU.ALL UP1, P1 ;  /* 0x0000000000ff7886 */ /* 0x000fe20000820000 */
[----:B--2---:R-:W2:Y:S01]  /*10f0*/  LDCU UR8, c[0x0][0x36c] ;  /* 0x00006d80ff0877ac */ /* 0x004ea20008000800 */
[----:B------:R-:W-:Y:S01]  /*1100*/  NOP ;  /* 0x0000000000007918 */ /* 0x000fe20000000000 */
[----:B------:R-:W-:Y:S01]  /*1110*/  LOP3.LUT R10, R103, 0x1f, RZ, 0xc0, !PT ;  /* 0x0000001f670a7812 */ /* 0x000fe200078ec0ff */
[----:B---3--:R-:W-:Y:S01]  /*1120*/  UMOV UR12, 0x20 ;  /* 0x00000020000c7882 */ /* 0x008fe20000000000 */
[----:B------:R-:W-:Y:S01]  /*1130*/  @!UP1 UMOV UR6, 0x400 ;  /* 0x0000040000069882 */ /* 0x000fe20000000000 */
[----:B------:R-:W-:-:S04]  /*1140*/  @!UP1 UIADD3 UR12, UPT, UPT, -UR12, 0x100000, URZ ;  /* 0x001000000c0c9890 */ /* 0x000fc8000fffe1ff */
[----:B------:R-:W-:Y:S02]  /*1150*/  @!UP1 USHF.L.U32 UR13, UR12, 0xb, URZ ;  /* 0x0000000b0c0d9899 */ /* 0x000fe400080006ff */
[----:B------:R-:W-:Y:S02]  /*1160*/  @!UP1 USHF.L.U32 UR12, UR12, 0x1, URZ ;  /* 0x000000010c0c9899 */ /* 0x000fe400080006ff */
[----:B------:R-:W-:Y:S01]  /*1170*/  @!UP1 ULEA UR6, UR37, UR6, 0x18 ;  /* 0x0000000625069291 */ /* 0x000fe2000f8ec0ff */
[----:B------:R-:W-:Y:S01]  /*1180*/  VOTEU.ALL UP1, P1 ;  /* 0x0000000000ff7886 */ /* 0x000fe20000820000 */
[----:B------:R-:W-:Y:S01]  /*1190*/  UISETP.NE.AND UP4, UPT, UR10, URZ, UPT ;  /* 0x000000ff0a00728c */ /* 0x000fe2000bf85270 */
[----:B------:R-:W3:Y:S09]  /*11a0*/  FENCE.VIEW.ASYNC.S ;  /* 0x00000000000073c6 */ /* 0x000ef20000000000 */
[----:B---3--:R3:W4:Y:S01]  /*11b0*/  @!UP1 SYNCS.EXCH.64 URZ, [UR6+0x2e0], UR12 ;  /* 0x0002e00c06ff95b2 */ /* 0x0087220008000100 */
[----:B--2---:R-:W-:-:S09]  /*11c0*/  UISETP.EQ.U32.AND UP1, UPT, UR8, 0x1, UPT ;  /* 0x000000010800788c */ /* 0x004fd2000bf22070 */
[----:B------:R-:W-:Y:S05]  /*11d0*/  BRA.U !UP1, `(.L_x_16) ;  /* 0x0000000109087547 */ /* 0x000fea000b800000 */
[----:B-1--4-:R-:W-:Y:S01]  /*11e0*/  UCGABAR_ARV ;  /* 0x00000000000079c7 */ /* 0x012fe20008000000 */
[----:B------:R-:W-:Y:S05]  /*11f0*/  BRA `(.L_x_17) ;  /* 0x0000000000047947 */ /* 0x000fea0003800000 */
.L_x_16:
[----:B-1--4-:R-:W-:Y:S01]  /*1200*/  NOP ;  /* 0x0000000000007918 */ /* 0x012fe20000000000 */
.L_x_17:
[----:B------:R-:W1:Y:S01]  /*1210*/  S2R R98, SR_CTAID.Y ;  /* 0x0000000000627919 */ /* 0x000e620000002600 */
[----:B------:R-:W-:-:S05]  /*1220*/  CS2R.32 R97, SR_CgaSize ;  /* 0x0000000000617805 */ /* 0x000fca0000008a00 */
[----:B------:R-:W-:-:S05]  /*1230*/  IMAD R97, R97, -0xa0, RZ ;  /* 0xffffff6061617824 */ /* 0x000fca00078e02ff */
[----:B---3--:R-:W-:-:S14]  /*1240*/  R2UR UR6, R97 ;  /* 0x00000000610672ca */ /* 0x008fdc00000e0000 */
[----:B------:R-:W2:Y:S01]  /*1250*/  LDCU UR6, c[0x0][UR6+0x2b4] ;  /* 0x00005680060677ac */ /* 0x000ea20008000800 */
[----:B------:R-:W-:-:S05]  /*1260*/  CS2R.32 R0, SR_CgaSize ;  /* 0x0000000000007805 */ /* 0x000fca0000008a00 */
[----:B------:R-:W-:-:S06]  /*1270*/  IMAD R0, R0, -0xa0, RZ ;  /* 0xffffff6000007824 */ /* 0x000fcc00078e02ff */
[----:B------:R-:W3:Y:S01]  /*1280*/  LDC R0, c[0x0][R0+0x2a4] ;  /* 0x0000a90000007b82 */ /* 0x000ee20000000800 */
[----:B------:R-:W-:Y:S01]  /*1290*/  PRMT R8, RZ, 0x7610, R8 ;  /* 0x00007610ff087816 */ /* 0x000fe20000000008 */
[----:B------:R-:W4:Y:S01]  /*12a0*/  S2R R11, SR_CTAID.X ;  /* 0x00000000000b7919 */ /* 0x000f220000002500 */
[----:B------:R-:W-:-:S05]  /*12b0*/  CS2R.32 R97, SR_CgaSize ;  /* 0x0000000000617805 */ /* 0x000fca0000008a00 */
[----:B------:R-:W-:-:S05]  /*12c0*/  IMAD R97, R97, -0xa0, RZ ;  /* 0xffffff6061617824 */ /* 0x000fca00078e02ff */
[----:B------:R-:W-:-:S14]  /*12d0*/  R2UR UR8, R97 ;  /* 0x00000000610872ca */ /* 0x000fdc00000e0000 */
[----:B------:R-:W3:Y:S01]  /*12e0*/  LDCU UR8, c[0x0][UR8+0x2b0] ;  /* 0x00005600080877ac */ /* 0x000ee20008000800 */
[----:B------:R-:W-:Y:S01]  /*12f0*/  UISETP.NE.AND UP2, UPT, UR10, 0x2, UPT ;  /* 0x000000020a00788c */ /* 0x000fe2000bf45270 */
[----:B------:R-:W2:Y:S01]  /*1300*/  LDC R9, c[0x0][0xb24] ;  /* 0x0002c900ff097b82 */ /* 0x000ea20000000800 */
[----:B------:R-:W-:-:S05]  /*1310*/  CS2R.32 R2, SR_CgaSize ;  /* 0x0000000000027805 */ /* 0x000fca0000008a00 */
[----:B------:R-:W-:-:S06]  /*1320*/  IMAD R2, R2, -0xa0, RZ ;  /* 0xffffff6002027824 */ /* 0x000fcc00078e02ff */
[----:B------:R-:W3:Y:S08]  /*1330*/  LDC R2, c[0x0][R2+0x2a0] ;  /* 0x0000a80002027b82 */ /* 0x000ef00000000800 */
[----:B------:R-:W3:Y:S01]  /*1340*/  LDC R40, c[0x0][0xb24] ;  /* 0x0002c900ff287b82 */ /* 0x000ee20000000800 */
[----:B-1----:R-:W-:-:S07]  /*1350*/  I2FP.F32.U32 R3, R98 ;  /* 0x0000006200037245 */ /* 0x002fce0000201000 */
[----:B------:R-:W1:Y:S01]  /*1360*/  S2UR UR36, SR_CTAID.Z ;  /* 0x00000000002479c3 */ /* 0x000e620000002700 */
[----:B--2---:R-:W-:Y:S01]  /*1370*/  ISETP.GE.AND P0, PT, R9, 0x1, PT ;  /* 0x000000010900780c */ /* 0x004fe20003f06270 */
[----:B----4-:R-:W-:Y:S01]  /*1380*/  IMAD.MOV.U32 R97, RZ, RZ, R11 ;  /* 0x000000ffff617224 */ /* 0x010fe200078e000b */
[----:B------:R-:W-:Y:S01]  /*1390*/  I2FP.F32.U32 R4, R11 ;  /* 0x0000000b00047245 */ /* 0x000fe20000201000 */
[----:B------:R-:W-:Y:S01]  /*13a0*/  FMUL R3, R3, UR6 ;  /* 0x0000000603037c20 */ /* 0x000fe20008400000 */
[----:B------:R-:W2:Y:S03]  /*13b0*/  LDCU UR6, c[0x0][0xb30] ;  /* 0x00016600ff0677ac */ /* 0x000ea60008000800 */
[----:B---3--:R-:W-:Y:S01]  /*13c0*/  FMUL R4, R4, UR8 ;  /* 0x0000000804047c20 */ /* 0x008fe20008400000 */
[----:B------:R-:W3:Y:S08]  /*13d0*/  F2I.U32.TRUNC.NTZ R81, R3 ;  /* 0x0000000300517305 */ /* 0x000ef0000020f000 */
[----:B------:R-:W4:Y:S01]  /*13e0*/  F2I.U32.TRUNC.NTZ R96, R4 ;  /* 0x0000000400607305 */ /* 0x000f22000020f000 */
[----:B--2---:R-:W-:Y:S01]  /*13f0*/  UISETP.NE.AND UP3, UPT, UR6, 0x1, UPT ;  /* 0x000000010600788c */ /* 0x004fe2000bf65270 */
[----:B---3--:R-:W-:-:S05]  /*1400*/  IADD3 R81, PT, PT, -R81, RZ, RZ ;  /* 0x000000ff51517210 */ /* 0x008fca0007ffe1ff */
[----:B------:R-:W-:Y:S01]  /*1410*/  IMAD R81, R0, R81, R98 ;  /* 0x0000005100517224 */ /* 0x000fe200078e0262 */
[----:B------:R-:W-:Y:S01]  /*1420*/  PRMT R0, RZ, 0x7610, R0 ;  /* 0x00007610ff007816 */ /* 0x000fe20000000000 */
[----:B----4-:R-:W-:-:S04]  /*1430*/  IMAD.MOV R96, RZ, RZ, -R96 ;  /* 0x000000ffff607224 */ /* 0x010fc800078e0a60 */
[----:B------:R-:W-:Y:S01]  /*1440*/  IMAD R96, R2, R96, R11 ;  /* 0x0000006002607224 */ /* 0x000fe200078e020b */
[----:B-1----:R-:W-:Y:S06]  /*1450*/  BRA.U UP4, `(.L_x_18) ;  /* 0x0000000104247547 */ /* 0x002fec000b800000 */
[----:B------:R-:W-:Y:S01]  /*1460*/  ISETP.NE.AND P1, PT, R81, RZ, PT ;  /* 0x000000ff5100720c */ /* 0x000fe20003f25270 */
[----:B------:R-:W-:Y:S01]  /*1470*/  IMAD.MOV.U32 R0, RZ, RZ, 0x3 ;  /* 0x00000003ff007424 */ /* 0x000fe200078e00ff */
[C---:B------:R-:W-:Y:S02]  /*1480*/  LOP3.LUT R3, R96.reuse, 0xfffffffe, RZ, 0xc0, !PT ;  /* 0xfffffffe60037812 */ /* 0x040fe400078ec0ff */
[----:B------:R-:W-:Y:S02]  /*1490*/  ISETP.LT.U32.OR P1, PT, R96, 0x2, !P1 ;  /* 0x000000026000780c */ /* 0x000fe40004f21470 */
[----:B------:R-:W-:Y:S02]  /*14a0*/  SHF.L.U32 R0, R0, R3, RZ ;  /* 0x0000000300007219 */ /* 0x000fe400000006ff */
[----:B------:R-:W-:Y:S02]  /*14b0*/  SEL R5, RZ, 0x1, !P1 ;  /* 0x00000001ff057807 */ /* 0x000fe40004800000 */
[----:B------:R-:W-:-:S05]  /*14c0*/  SEL R2, RZ, 0x2, !P1 ;  /* 0x00000002ff027807 */ /* 0x000fca0004800000 */
[----:B------:R-:W-:-:S05]  /*14d0*/  IMAD.IADD R2, R5, 0x1, R2 ;  /* 0x0000000105027824 */ /* 0x000fca00078e0202 */
[----:B------:R-:W-:Y:S02]  /*14e0*/  PRMT R8, R2, 0x7610, R8 ;  /* 0x0000761002087816 */ /* 0x000fe40000000008 */
.L_x_18:
[----:B------:R-:W-:Y:S05]  /*14f0*/  @!P0 BRA `(.L_x_19) ;  /* 0x0000000000b88947 */ /* 0x000fea0003800000 */
[----:B------:R-:W1:Y:S01]  /*1500*/  LDC.64 R4, c[0x0][0xb18] ;  /* 0x0002c600ff047b82 */ /* 0x000e620000000a00 */
[----:B------:R-:W-:-:S07]  /*1510*/  ISETP.NE.AND P0, PT, R9, 0x1, PT ;  /* 0x000000010900780c */ /* 0x000fce0003f05270 */
[----:B------:R-:W2:Y:S08]  /*1520*/  LDC R14, c[0x0][0xb0c] ;  /* 0x0002c300ff0e7b82 */ /* 0x000eb00000000800 */
[----:B------:R-:W3:Y:S08]  /*1530*/  LDC R13, c[0x0][0x370] ;  /* 0x0000dc00ff0d7b82 */ /* 0x000ef00000000800 */
[----:B------:R-:W4:Y:S01]  /*1540*/  LDC R16, c[0x0][0x374] ;  /* 0x0000dd00ff107b82 */ /* 0x000f220000000800 */
[----:B-1----:R-:W-:-:S07]  /*1550*/  ISETP.NE.AND P1, PT, R4, 0x1, PT ;  /* 0x000000010400780c */ /* 0x002fce0003f25270 */
[----:B------:R-:W3:Y:S01]  /*1560*/  LDC.64 R6, c[0x0][0xb10] ;  /* 0x0002c400ff067b82 */ /* 0x000ee20000000a00 */
[----:B--2---:R-:W-:-:S07]  /*1570*/  ISETP.NE.AND P2, PT, R14, 0x1, PT ;  /* 0x000000010e00780c */ /* 0x004fce0003f45270 */
[----:B------:R-:W1:Y:S08]  /*1580*/  LDC R12, c[0x0][0xb20] ;  /* 0x0002c800ff0c7b82 */ /* 0x000e700000000800 */
[----:B------:R-:W2:Y:S01]  /*1590*/  LDC.64 R2, c[0x0][0xb28] ;  /* 0x0002ca00ff027b82 */ /* 0x000ea20000000a00 */
[----:B----4-:R-:W-:-:S04]  /*15a0*/  IMAD.HI.U32 R15, R16, R5, RZ ;  /* 0x00000005100f7227 */ /* 0x010fc800078e00ff */
[----:B------:R-:W-:-:S04]  /*15b0*/  IMAD.HI.U32 R5, R98, R5, RZ ;  /* 0x0000000562057227 */ /* 0x000fc800078e00ff */
[----:B---3--:R-:W-:-:S04]  /*15c0*/  IMAD.HI.U32 R18, R13, R6, RZ ;  /* 0x000000060d127227 */ /* 0x008fc800078e00ff */
[C---:B------:R-:W-:Y:S01]  /*15d0*/  IMAD.HI.U32 R20, R11.reuse, R6, RZ ;  /* 0x000000060b147227 */ /* 0x040fe200078e00ff */
[-C--:B------:R-:W-:Y:S02]  /*15e0*/  @P2 SHF.R.U32.HI R13, RZ, R7.reuse, R18 ;  /* 0x00000007ff0d2219 */ /* 0x080fe40000011612 */
[-C--:B-1----:R-:W-:Y:S02]  /*15f0*/  @P1 SHF.R.U32.HI R16, RZ, R12.reuse, R15 ;  /* 0x0000000cff101219 */ /* 0x082fe4000001160f */
[----:B------:R-:W-:Y:S02]  /*1600*/  SHF.R.U32.HI R5, RZ, R12, R5 ;  /* 0x0000000cff057219 */ /* 0x000fe40000011605 */
[----:B------:R-:W-:Y:S02]  /*1610*/  SHF.R.U32.HI R20, RZ, R7, R20 ;  /* 0x00000007ff147219 */ /* 0x000fe40000011614 */
[----:B------:R-:W-:Y:S01]  /*1620*/  SEL R5, R98, R5, !P1 ;  /* 0x0000000562057207 */ /* 0x000fe20004800000 */
[----:B--2---:R-:W-:Y:S01]  /*1630*/  IMAD.HI.U32 R18, R16, R2, RZ ;  /* 0x0000000210127227 */ /* 0x004fe200078e00ff */
[----:B------:R-:W-:-:S02]  /*1640*/  SEL R97, R11, R20, !P2 ;  /* 0x000000140b617207 */ /* 0x000fc40005000000 */
[----:B------:R-:W-:Y:S01]  /*1650*/  IADD3 R7, PT, PT, -R5, RZ, RZ ;  /* 0x000000ff05077210 */ /* 0x000fe20007ffe1ff */
[----:B------:R-:W-:Y:S01]  /*1660*/  IMAD.HI.U32 R6, R13, R2, RZ ;  /* 0x000000020d067227 */ /* 0x000fe200078e00ff */
[----:B------:R-:W-:-:S03]  /*1670*/  @P0 SHF.R.U32.HI R16, RZ, R3, R18 ;  /* 0x00000003ff100219 */ /* 0x000fc60000011612 */
[----:B------:R-:W-:Y:S01]  /*1680*/  IMAD R7, R4, R7, R98 ;  /* 0x0000000704077224 */ /* 0x000fe200078e0262 */
[----:B------:R-:W-:Y:S01]  /*1690*/  @P0 SHF.R.U32.HI R13, RZ, R3, R6 ;  /* 0x00000003ff0d0219 */ /* 0x000fe20000011606 */
[----:B------:R-:W-:-:S04]  /*16a0*/  IMAD R16, R16, R9, RZ ;  /* 0x0000000910107224 */ /* 0x000fc800078e02ff */
[----:B------:R-:W-:Y:S01]  /*16b0*/  IMAD R6, R13, R9, RZ ;  /* 0x000000090d067224 */ /* 0x000fe200078e02ff */
[----:B------:R-:W-:-:S04]  /*16c0*/  ISETP.GE.AND P1, PT, R5, R16, PT ;  /* 0x000000100500720c */ /* 0x000fc80003f26270 */
[----:B------:R-:W-:Y:S01]  /*16d0*/  ISETP.GE.OR P1, PT, R97, R6, P1 ;  /* 0x000000066100720c */ /* 0x000fe20000f26670 */
[----:B------:R-:W-:-:S05]  /*16e0*/  IMAD.HI.U32 R6, R5, R2, RZ ;  /* 0x0000000205067227 */ /* 0x000fca00078e00ff */
[----:B------:R-:W-:-:S04]  /*16f0*/  SHF.R.U32.HI R6, RZ, R3, R6 ;  /* 0x00000003ff067219 */ /* 0x000fc80000011606 */
[----:B------:R-:W-:-:S03]  /*1700*/  SEL R6, R5, R6, !P0 ;  /* 0x0000000605067207 */ /* 0x000fc60004000000 */
[----:B------:R-:W-:Y:S01]  /*1710*/  @!P1 IMAD.HI.U32 R12, R97, R2, RZ ;  /* 0x00000002610c9227 */ /* 0x000fe200078e00ff */
[----:B------:R-:W-:-:S04]  /*1720*/  IADD3 R2, PT, PT, -R6, RZ, RZ ;  /* 0x000000ff06027210 */ /* 0x000fc80007ffe1ff */
[----:B------:R-:W-:Y:S01]  /*1730*/  @!P1 SHF.R.U32.HI R12, RZ, R3, R12 ;  /* 0x00000003ff0c9219 */ /* 0x000fe2000001160c */
[----:B------:R-:W-:-:S03]  /*1740*/  IMAD R2, R9, R2, R5 ;  /* 0x0000000209027224 */ /* 0x000fc600078e0205 */
[----:B------:R-:W-:-:S05]  /*1750*/  @!P1 SEL R3, R97, R12, !P0 ;  /* 0x0000000c61039207 */ /* 0x000fca0004000000 */
[--C-:B------:R-:W-:Y:S02]  /*1760*/  @!P1 IMAD.IADD R6, R6, 0x1, -R3.reuse ;  /* 0x0000000106069824 */ /* 0x100fe400078e0a03 */
[----:B------:R-:W-:Y:S01]  /*1770*/  @!P1 IMAD R3, R2, R13, R3 ;  /* 0x0000000d02039224 */ /* 0x000fe200078e0203 */
[----:B------:R-:W-:Y:S01]  /*1780*/  IADD3 R2, PT, PT, -R97, RZ, RZ ;  /* 0x000000ff61027210 */ /* 0x000fe20007ffe1ff */
[----:B------:R-:W-:Y:S02]  /*1790*/  @!P1 IMAD R5, R6, R9, R97 ;  /* 0x0000000906059224 */ /* 0x000fe400078e0261 */
[----:B------:R-:W-:Y:S02]  /*17a0*/  @!P1 IMAD.MOV.U32 R97, RZ, RZ, R3 ;  /* 0x000000ffff619224 */ /* 0x000fe400078e0003 */
[----:B------:R-:W-:Y:S02]  /*17b0*/  IMAD R2, R14, R2, R11 ;  /* 0x000000020e027224 */ /* 0x000fe400078e020b */
[----:B------:R-:W-:-:S02]  /*17c0*/  IMAD R98, R5, R4, R7 ;  /* 0x0000000405627224 */ /* 0x000fc400078e0207 */
[----:B------:R-:W-:Y:S02]  /*17d0*/  IMAD R97, R97, R14, R2 ;  /* 0x0000000e61617224 */ /* 0x000fe400078e0202 */
.L_x_19:
[----:B------:R-:W-:Y:S05]  /*17e0*/  BRA.U UP3, `(.L_x_20) ;  /* 0x0000000103407547 */ /* 0x000fea000b800000 */
[----:B------:R-:W1:Y:S08]  /*17f0*/  LDC.64 R4, c[0x0][0xb10] ;  /* 0x0002c400ff047b82 */ /* 0x000e700000000a00 */
[----:B------:R-:W2:Y:S08]  /*1800*/  LDC.64 R2, c[0x0][0xb18] ;  /* 0x0002c600ff027b82 */ /* 0x000eb00000000a00 */
[----:B------:R-:W3:Y:S08]  /*1810*/  LDC R6, c[0x0][0xb20] ;  /* 0x0002c800ff067b82 */ /* 0x000ef00000000800 */
[----:B------:R-:W4:Y:S01]  /*1820*/  LDC R12, c[0x0][0xb0c] ;  /* 0x0002c300ff0c7b82 */ /* 0x000f220000000800 */
[----:B-1----:R-:W-:-:S05]  /*1830*/  IMAD.HI.U32 R4, R97, R4, RZ ;  /* 0x0000000461047227 */ /* 0x002fca00078e00ff */
[----:B------:R-:W-:Y:S01]  /*1840*/  SHF.R.U32.HI R4, RZ, R5, R4 ;  /* 0x00000005ff047219 */ /* 0x000fe20000011604 */
[----:B--2---:R-:W-:Y:S01]  /*1850*/  IMAD.HI.U32 R3, R98, R3, RZ ;  /* 0x0000000362037227 */ /* 0x004fe200078e00ff */
[----:B------:R-:W-:-:S04]  /*1860*/  ISETP.NE.AND P0, PT, R2, 0x1, PT ;  /* 0x000000010200780c */ /* 0x000fc80003f05270 */
[----:B---3--:R-:W-:-:S04]  /*1870*/  SHF.R.U32.HI R3, RZ, R6, R3 ;  /* 0x00000006ff037219 */ /* 0x008fc80000011603 */
[----:B------:R-:W-:Y:S02]  /*1880*/  SEL R3, R98, R3, !P0 ;  /* 0x0000000362037207 */ /* 0x000fe40004000000 */
[----:B----4-:R-:W-:-:S04]  /*1890*/  ISETP.NE.AND P1, PT, R12, 0x1, PT ;  /* 0x000000010c00780c */ /* 0x010fc80003f25270 */
[----:B------:R-:W-:-:S05]  /*18a0*/  SEL R6, R97, R4, !P1 ;  /* 0x0000000461067207 */ /* 0x000fca0004800000 */
[----:B------:R-:W-:Y:S02]  /*18b0*/  IMAD.IADD R4, R3, 0x1, -R6 ;  /* 0x0000000103047824 */ /* 0x000fe400078e0a06 */
[----:B------:R-:W-:Y:S02]  /*18c0*/  IMAD.IADD R3, R6, 0x1, -R3 ;  /* 0x0000000106037824 */ /* 0x000fe400078e0a03 */
[----:B------:R-:W-:Y:S02]  /*18d0*/  IMAD R97, R4, R12, R97 ;  /* 0x0000000c04617224 */ /* 0x000fe400078e0261 */
[----:B------:R-:W-:Y:S02]  /*18e0*/  IMAD R98, R3, R2, R98 ;  /* 0x0000000203627224 */ /* 0x000fe400078e0262 */
.L_x_20:
[----:B------:R-:W-:Y:S05]  /*18f0*/  BRA.U !UP1, `(.L_x_21) ;  /* 0x00000001090c7547 */ /* 0x000fea000b800000 */
[----:B------:R-:W-:Y:S01]  /*1900*/  UCGABAR_WAIT ;  /* 0x0000000000007dc7 */ /* 0x000fe20008000000 */
[----:B------:R-:W-:Y:S01]  /*1910*/  CCTL.IVALL ;  /* 0x00000000ff00798f */ /* 0x000fe20002000000 */
[----:B------:R-:W-:Y:S05]  /*1920*/  BRA `(.L_x_22) ;  /* 0x0000000000047947 */ /* 0x000fea0003800000 */
.L_x_21:
[----:B------:R-:W-:Y:S06]  /*1930*/  BAR.SYNC.DEFER_BLOCKING 0x0 ;  /* 0x0000000000007b1d */ /* 0x000fec0000010000 */
.L_x_22:
[----:B------:R-:W-:Y:S05]  /*1940*/  BRA.U UP2, `(.L_x_23) ;  /* 0x0000002502347547 */ /* 0x000fea000b800000 */
[----:B------:R-:W1:Y:S01]  /*1950*/  LDCU UR15, c[0x0][0x38c] ;  /* 0x00007180ff0f77ac */ /* 0x000e620008000800 */
[----:B------:R-:W2:Y:S01]  /*1960*/  LDC R9, c[0x0][0x370] ;  /* 0x0000dc00ff097b82 */ /* 0x000ea20000000800 */
[C---:B------:R-:W-:Y:S01]  /*1970*/  IMAD.SHL.U32 R17, R11.reuse, 0x20, RZ ;  /* 0x000000200b117824 */ /* 0x040fe200078e00ff */
[----:B------:R-:W-:Y:S01]  /*1980*/  PLOP3.LUT P1, PT, PT, PT, UP5, 0x80, 0x8 ;  /* 0x000000000008781c */ /* 0x000fe20003f2f058 */
[----:B------:R-:W-:Y:S01]  /*1990*/  UISETP.NE.AND UP1, UPT, UR10, URZ, UPT ;  /* 0x000000ff0a00728c */ /* 0x000fe2000bf25270 */
[----:B------:R-:W-:Y:S01]  /*19a0*/  ISETP.NE.AND P4, PT, R10, RZ, P5 ;  /* 0x000000ff0a00720c */ /* 0x000fe20002f85270 */
[----:B------:R-:W-:Y:S01]  /*19b0*/  IMAD.SHL.U32 R16, R11, 0x40, RZ ;  /* 0x000000400b107824 */ /* 0x000fe200078e00ff */
[----:B------:R-:W-:Y:S01]  /*19c0*/  PLOP3.LUT P1, PT, P1, PT, PT, 0x8, 0x80 ;  /* 0x000000000080781c */ /* 0x000fe20000f2e170 */
[----:B------:R-:W-:Y:S01]  /*19d0*/  IMAD.MOV.U32 R15, RZ, RZ, 0x1 ;  /* 0x00000001ff0f7424 */ /* 0x000fe200078e00ff */
[----:B------:R-:W3:Y:S01]  /*19e0*/  LDC R0, c[0x0][0x374] ;  /* 0x0000dd00ff007b82 */ /* 0x000ee20000000800 */
[----:B------:R-:W-:Y:S01]  /*19f0*/  IMAD.MOV.U32 R14, RZ, RZ, RZ ;  /* 0x000000ffff0e7224 */ /* 0x000fe200078e00ff */
[----:B------:R-:W-:Y:S01]  /*1a00*/  CS2R R12, SRZ ;  /* 0x00000000000c7805 */ /* 0x000fe2000001ff00 */
[----:B------:R-:W-:Y:S01]  /*1a10*/  IMAD.MOV.U32 R10, RZ, RZ, 0x1 ;  /* 0x00000001ff0a7424 */ /* 0x000fe200078e00ff */
[----:B------:R-:W-:Y:S01]  /*1a20*/  LOP3.LUT R17, R17, 0x20, RZ, 0xc0, !PT ;  /* 0x0000002011117812 */ /* 0x000fe200078ec0ff */
[----:B------:R-:W4:Y:S01]  /*1a30*/  LDCU.64 UR24, c[0x0][0x348] ;  /* 0x00006900ff1877ac */ /* 0x000f220008000a00 */
[----:B-1----:R-:W-:-:S02]  /*1a40*/  UIADD3 UR4, UPT, UPT, UR15, 0x3f, URZ ;  /* 0x0000003f0f047890 */ /* 0x002fc4000fffe0ff */
[----:B------:R-:W-:Y:S02]  /*1a50*/  USEL UR7, UR7, 0x2, UP1 ;  /* 0x0000000207077887 */ /* 0x000fe40008800000 */
[----:B------:R-:W-:Y:S01]  /*1a60*/  USHF.R.S32.HI UR22, URZ, 0x1f, UR4 ;  /* 0x0000001fff167899 */ /* 0x000fe20008011404 */
[----:B------:R-:W-:-:S03]  /*1a70*/  UMOV UR13, URZ ;  /* 0x000000ff000d7c82 */ /* 0x000fc60008000000 */
[----:B------:R-:W-:Y:S02]  /*1a80*/  ULEA.HI UR22, UR22, UR4, URZ, 0x6 ;  /* 0x0000000416167291 */ /* 0x000fe4000f8f30ff */
[----:B------:R-:W-:Y:S02]  /*1a90*/  UIADD3 UR4, UPT, UPT, UR15, -0x1, URZ ;  /* 0xffffffff0f047890 */ /* 0x000fe4000fffe0ff */
[----:B------:R-:W-:Y:S02]  /*1aa0*/  USHF.R.S32.HI UR22, URZ, 0x6, UR22 ;  /* 0x00000006ff167899 */ /* 0x000fe40008011416 */
[----:B------:R-:W-:Y:S02]  /*1ab0*/  UISETP.GE.U32.AND UP2, UPT, UR4, -0x7f, UPT ;  /* 0xffffff810400788c */ /* 0x000fe4000bf46070 */
[----:B------:R-:W-:Y:S02]  /*1ac0*/  UISETP.LT.U32.AND UP0, UPT, UR22, 0x24, UPT ;  /* 0x000000241600788c */ /* 0x000fe4000bf01070 */
[----:B------:R-:W-:-:S02]  /*1ad0*/  UIADD3 UR15, UPT, UPT, UR15, 0x7e, URZ ;  /* 0x0000007e0f0f7890 */ /* 0x000fc4000fffe0ff */
[----:B------:R-:W-:-:S04]  /*1ae0*/  USEL UR21, UR22, 0x24, UP0 ;  /* 0x0000002416157887 */ /* 0x000fc80008000000 */
[----:B------:R-:W-:Y:S02]  /*1af0*/  UIADD3 UR6, UPT, UPT, UR21, -0x1, URZ ;  /* 0xffffffff15067890 */ /* 0x000fe4000fffe0ff */
[----:B------:R-:W-:Y:S02]  /*1b00*/  @UP2 UIADD3 UR6, UPT, UPT, UR21, URZ, URZ ;  /* 0x000000ff15062290 */ /* 0x000fe4000fffe0ff */
[----:B------:R-:W-:Y:S02]  /*1b10*/  UIADD3 UR14, UPT, UPT, UR22, -UR21, URZ ;  /* 0x80000015160e7290 */ /* 0x000fe4000fffe0ff */
[----:B------:R-:W-:Y:S02]  /*1b20*/  UIADD3 UR5, UPT, UPT, UR6, 0x1, URZ ;  /* 0x0000000106057890 */ /* 0x000fe4000fffe0ff */
[----:B--2-4-:R-:W-:-:S12]  /*1b30*/  UIADD3 UR6, UPT, UPT, -UR6, URZ, URZ ;  /* 0x000000ff06067290 */ /* 0x014fd8000fffe1ff */
.L_x_43:
[----:B------:R-:W-:Y:S01]  /*1b40*/  UISETP.NE.AND UP0, UPT, UR37, URZ, UPT ;  /* 0x000000ff2500728c */ /* 0x000fe2000bf05270 */
[----:B------:R-:W1:Y:S08]  /*1b50*/  S2UR UR37, SR_CgaCtaId ;  /* 0x00000000002579c3 */ /* 0x000e700000008800 */
[----:B------:R-:W-:Y:S05]  /*1b60*/  BRA.U UP0, `(.L_x_24) ;  /* 0x0000000100347547 */ /* 0x000fea000b800000 */
[----:B------:R-:W2:Y:S01]  /*1b70*/  S2R R2, SR_CgaCtaId ;  /* 0x0000000000027919 */ /* 0x000ea20000008800 */
[----:B------:R-:W-:-:S04]  /*1b80*/  MOV R3, 0x400 ;  /* 0x0000040000037802 */ /* 0x000fc80000000f00 */
[----:B--2---:R-:W-:Y:S02]  /*1b90*/  LEA R3, R2, R3, 0x18 ;  /* 0x0000000302037211 */ /* 0x004fe400078ec0ff */
[----:B------:R-:W-:-:S03]  /*1ba0*/  SHF.L.U32 R2, R10, 0x1f, RZ ;  /* 0x0000001f0a027819 */ /* 0x000fc600000006ff */
[----:B------:R-:W-:-:S04]  /*1bb0*/  IMAD R3, R12, 0x8, R3 ;  /* 0x000000080c037824 */ /* 0x000fc800078e0203 */
[----:B------:R-:W2:Y:S02]  /*1bc0*/  SYNCS.PHASECHK.TRANS64.TRYWAIT P0, [R3+URZ+0x2d0], R2 ;  /* 0x0002d002030075a7 */ /* 0x000ea400080011ff */
[----:B--2---:R-:W-:Y:S05]  /*1bd0*/  @!P0 BRA `(.L_x_25) ;  /* 0x0000006000988947 */ /* 0x004fea0003800000 */
.L_x_146:
[----:B------:R-:W-:Y:S01]  /*1be0*/  VIADD R12, R12, 0x1 ;  /* 0x000000010c0c7836 */ /* 0x000fe20000000000 */
[----:B------:R2:W-:Y:S04]  /*1bf0*/  SYNCS.ARRIVE.TRANS64.A1T0 RZ, [R3+URZ+0x2c0], RZ ;  /* 0x0002c0ff03ff79a7 */ /* 0x0005e800081000ff */
[----:B------:R-:W-:-:S04]  /*1c00*/  ISETP.NE.AND P0, PT, R12, 0x2, PT ;  /* 0x000000020c00780c */ /* 0x000fc80003f05270 */
[----:B------:R-:W-:Y:S02]  /*1c10*/  SEL R12, R12, RZ, P0 ;  /* 0x000000ff0c0c7207 */ /* 0x000fe40000000000 */
[----:B--2---:R-:W-:-:S04]  /*1c20*/  SEL R3, RZ, 0x1, P0 ;  /* 0x00000001ff037807 */ /* 0x004fc80000000000 */
[----:B------:R-:W-:-:S07]  /*1c30*/  LOP3.LUT R10, R10, R3, RZ, 0x3c, !PT ;  /* 0x000000030a0a7212 */ /* 0x000fce00078e3cff */
.L_x_24:
[----:B------:R-:W-:Y:S01]  /*1c40*/  UMOV UR4, 0x400 ;  /* 0x0000040000047882 */ /* 0x000fe20000000000 */
[----:B------:R-:W-:Y:S01]  /*1c50*/  LEA.HI R3, R97, R97, RZ, 0x1 ;  /* 0x0000006161037211 */ /* 0x000fe200078f08ff */
[----:B-1----:R-:W-:Y:S01]  /*1c60*/  ULEA UR4, UR37, UR4, 0x18 ;  /* 0x0000000425047291 */ /* 0x002fe2000f8ec0ff */
[----:B------:R-:W-:Y:S01]  /*1c70*/  SHF.L.U32 R2, R15, 0x1f, RZ ;  /* 0x0000001f0f027819 */ /* 0x000fe200000006ff */
[----:B------:R-:W-:Y:S01]  /*1c80*/  UISETP.GE.U32.AND UP0, UPT, UR15, 0x7f, UPT ;  /* 0x0000007f0f00788c */ /* 0x000fe2000bf06070 */
[----:B------:R-:W-:Y:S01]  /*1c90*/  R2UR UR35, R16 ;  /* 0x00000000102372ca */ /* 0x000fe200000e0000 */
[----:B------:R-:W-:Y:S01]  /*1ca0*/  ULEA UR8, UR13, UR4, 0x3 ;  /* 0x000000040d087291 */ /* 0x000fe2000f8e18ff */
[----:B------:R-:W-:Y:S01]  /*1cb0*/  IMAD.SHL.U32 R3, R3, 0x40, RZ ;  /* 0x0000004003037824 */ /* 0x000fe200078e00ff */
[----:B------:R-:W-:Y:S01]  /*1cc0*/  R2UR UR11, R17 ;  /* 0x00000000110b72ca */ /* 0x000fe200000e0000 */
[----:B------:R-:W-:-:S03]  /*1cd0*/  UMOV UR23, URZ ;  /* 0x000000ff00177c82 */ /* 0x000fc60008000000 */
[----:B------:R-:W-:-:S03]  /*1ce0*/  LOP3.LUT R3, R3, 0xffffff80, RZ, 0xc0, !PT ;  /* 0xffffff8003037812 */ /* 0x000fc600078ec0ff */
[----:B------:R1:W2:Y:S01]  /*1cf0*/  SYNCS.PHASECHK.TRANS64.TRYWAIT P0, [UR8+0x120], R2 ;  /* 0x00012002ff0075a7 */ /* 0x0002a20008001108 */
[----:B------:R-:W-:Y:S02]  /*1d00*/  R2UR UR9, R3 ;  /* 0x00000000030972ca */ /* 0x000fe400000e0000 */
[----:B------:R-:W-:-:S11]  /*1d10*/  R2UR UR8, R98 ;  /* 0x00000000620872ca */ /* 0x000fd600000e0000 */
[----:B------:R-:W-:Y:S02]  /*1d20*/  ULOP3.LUT UR35, UR9, 0x40, UR35, 0xf8, !UPT ;  /* 0x0000004009237892 */ /* 0x000fe4000f8ef823 */
[----:B------:R-:W-:Y:S01]  /*1d30*/  ULEA UR11, UR8, UR11, 0x6 ;  /* 0x0000000b080b7291 */ /* 0x000fe2000f8e30ff */
[----:B------:R-:W-:Y:S11]  /*1d40*/  BRA.U !UP0, `(.L_x_26) ;  /* 0x0000000108c07547 */ /* 0x000ff6000b800000 */
[----:B------:R-:W-:Y:S01]  /*1d50*/  UMOV UR16, UR6 ;  /* 0x0000000600107c82 */ /* 0x000fe20008000000 */
[----:B------:R-:W-:Y:S01]  /*1d60*/  UMOV UR17, UR13 ;  /* 0x0000000d00117c82 */ /* 0x000fe20008000000 */
[----:B------:R-:W-:-:S05]  /*1d70*/  UMOV UR34, URZ ;  /* 0x000000ff00227c82 */ /* 0x000fca0008000000 */
.L_x_32:
[----:B------:R-:W-:Y:S01]  /*1d80*/  ULEA UR33, UR17, UR4, 0x3 ;  /* 0x0000000411217291 */ /* 0x000fe2000f8e18ff */
[----:B------:R-:W-:Y:S01]  /*1d90*/  @P5 MOV R3, 0x3000 ;  /* 0x0000300000035802 */ /* 0x000fe20000000f00 */
[----:B-12-4-:R-:W-:Y:S10]  /*1da0*/  @P0 BRA `(.L_x_27) ;  /* 0x00000000000c0947 */ /* 0x016ff40003800000 */
[----:B------:R-:W-:-:S04]  /*1db0*/  SHF.L.U32 R5, R15, 0x1f, RZ ;  /* 0x0000001f0f057819 */ /* 0x000fc800000006ff */
[----:B------:R-:W2:Y:S02]  /*1dc0*/  SYNCS.PHASECHK.TRANS64.TRYWAIT P0, [UR33+0x120], R5 ;  /* 0x00012005ff0075a7 */ /* 0x000ea40008001121 */
[----:B--2---:R-:W-:Y:S05]  /*1dd0*/  @!P0 BRA `(.L_x_28) ;  /* 0x00000060002c8947 */ /* 0x004fea0003800000 */
.L_x_27:
[----:B------:R2:W-:Y:S01]  /*1de0*/  @P5 SYNCS.ARRIVE.TRANS64 RZ, [UR33], R3 ;  /* 0x00000003ffff59a7 */ /* 0x0005e20008000021 */
[----:B------:R-:W-:Y:S02]  /*1df0*/  ULOP3.LUT UR8, UR7, 0x2, URZ, 0xfc, !UPT ;  /* 0x0000000207087892 */ /* 0x000fe4000f8efcff */
[----:B------:R-:W-:Y:S02]  /*1e00*/  UIADD3 UR16, UPT, UPT, UR16, 0x1, URZ ;  /* 0x0000000110107890 */ /* 0x000fe4000fffe0ff */
[----:B------:R-:W-:Y:S02]  /*1e10*/  UISETP.NE.AND UP0, UPT, UR8, 0x2, UPT ;  /* 0x000000020800788c */ /* 0x000fe4000bf05270 */
[----:B------:R-:W-:-:S07]  /*1e20*/  UISETP.NE.AND UP2, UPT, UR16, 0x1, UPT ;  /* 0x000000011000788c */ /* 0x000fce000bf45270 */
[----:B------:R-:W-:Y:S05]  /*1e30*/  BRA.U UP0, `(.L_x_29) ;  /* 0x0000000100047547 */ /* 0x000fea000b800000 */
[----:B------:R-:W-:Y:S05]  /*1e40*/  BPT.TRAP 0x1 ;  /* 0x000000040000795c */ /* 0x000fea0000300000 */
.L_x_29:
[----:B------:R-:W-:Y:S04]  /*1e50*/  BSSY.RECONVERGENT B0, `(.L_x_30) ;  /* 0x0000003000007945 */ /* 0x000fe80003800200 */
[----:B------:R-:W-:Y:S05]  /*1e60*/  @!P4 BRA `(.L_x_31) ;  /* 0x000000000004c947 */ /* 0x000fea0003800000 */
[----:B------:R-:W-:Y:S05]  /*1e70*/  BPT.TRAP 0x1 ;  /* 0x000000040000795c */ /* 0x000fea0000300000 */
.L_x_31:
[----:B------:R-:W-:Y:S05]  /*1e80*/  BSYNC.RECONVERGENT B0 ;  /* 0x0000000000007941 */ /* 0x000fea0003800200 */
.L_x_30:
[----:B------:R-:W-:Y:S02]  /*1e90*/  UIADD3 UR13, UPT, UPT, UR17, 0x1, URZ ;  /* 0x00000001110d7890 */ /* 0x000fe4000fffe0ff */
[----:B------:R-:W-:Y:S02]  /*1ea0*/  ULEA UR32, UR17, UR4, 0xc ;  /* 0x0000000411207291 */ /* 0x000fe4000f8e60ff */
[----:B------:R-:W-:Y:S02]  /*1eb0*/  UISETP.NE.AND UP0, UPT, UR13, 0x24, UPT ;  /* 0x000000240d00788c */ /* 0x000fe4000bf05270 */
[----:B------:R-:W-:Y:S02]  /*1ec0*/  UIADD3 UR28, UP1, UPT, UR24, 0x80, URZ ;  /* 0x00000080181c7890 */ /* 0x000fe4000ff3e0ff */
[----:B------:R-:W-:Y:S02]  /*1ed0*/  USEL UR9, URZ, 0x1, UP0 ;  /* 0x00000001ff097887 */ /* 0x000fe40008000000 */
[----:B------:R-:W-:-:S02]  /*1ee0*/  USEL UR13, UR13, URZ, UP0 ;  /* 0x000000ff0d0d7287 */ /* 0x000fc40008000000 */
[----:B------:R-:W-:Y:S02]  /*1ef0*/  UIADD3 UR26, UP0, UPT, UR24, 0x180, URZ ;  /* 0x00000180181a7890 */ /* 0x000fe4000ff1e0ff */
[----:B------:R-:W-:Y:S01]  /*1f00*/  ULEA UR8, UR13, UR4, 0x3 ;  /* 0x000000040d087291 */ /* 0x000fe2000f8e18ff */
[----:B------:R-:W-:Y:S01]  /*1f10*/  LOP3.LUT R15, R15, UR9, RZ, 0x3c, !PT ;  /* 0x000000090f0f7c12 */ /* 0x000fe2000f8e3cff */
[----:B------:R-:W-:Y:S02]  /*1f20*/  ULOP3.LUT UR33, UR33, 0xfefffff8, URZ, 0xc0, !UPT ;  /* 0xfefffff821217892 */ /* 0x000fe4000f8ec0ff */
[----:B------:R-:W-:Y:S01]  /*1f30*/  UIADD3.X UR29, UPT, UPT, URZ, UR25, URZ, UP1, !UPT ;  /* 0x00000019ff1d7290 */ /* 0x000fe20008ffe4ff */
[----:B-1----:R-:W-:Y:S01]  /*1f40*/  SHF.L.U32 R2, R15, 0x1f, RZ ;  /* 0x0000001f0f027819 */ /* 0x002fe200000006ff */
[----:B------:R-:W-:Y:S02]  /*1f50*/  UIADD3 UR32, UPT, UPT, UR32, 0x2600, URZ ;  /* 0x0000260020207890 */ /* 0x000fe4000fffe0ff */
[----:B------:R-:W-:Y:S01]  /*1f60*/  UIADD3.X UR27, UPT, UPT, URZ, UR25, URZ, UP0, !UPT ;  /* 0x00000019ff1b7290 */ /* 0x000fe200087fe4ff */
[----:B------:R4:W1:Y:S01]  /*1f70*/  SYNCS.PHASECHK.TRANS64.TRYWAIT P0, [UR8+0x120], R2 ;  /* 0x00012002ff0075a7 */ /* 0x0008620008001108 */
[----:B------:R-:W-:Y:S01]  /*1f80*/  ULEA UR8, UR17, UR4, 0xb ;  /* 0x0000000411087291 */ /* 0x000fe2000f8e58ff */
[----:B------:R-:W-:Y:S01]  /*1f90*/  UMOV UR18, 0x0 ;  /* 0x0000000000127882 */ /* 0x000fe20000000000 */
[----:B------:R-:W-:-:S02]  /*1fa0*/  UMOV UR19, 0x10000000 ;  /* 0x1000000000137882 */ /* 0x000fc40000000000 */
[----:B------:R-:W-:Y:S01]  /*1fb0*/  UIADD3 UR8, UPT, UPT, UR8, 0x26600, URZ ;  /* 0x0002660008087890 */ /* 0x000fe2000fffe0ff */
[----:B------:R2:W-:Y:S01]  /*1fc0*/  UTMALDG.3D.2CTA [UR32], [UR28], desc[UR18] ;  /* 0x000012201c0075b4 */ /* 0x0005e20008211000 */
[----:B------:R-:W-:Y:S01]  /*1fd0*/  UMOV UR10, UR34 ;  /* 0x00000022000a7c82 */ /* 0x000fe20008000000 */
[----:B------:R-:W-:Y:S01]  /*1fe0*/  UMOV UR12, UR36 ;  /* 0x00000024000c7c82 */ /* 0x000fe20008000000 */
[----:B------:R-:W-:Y:S01]  /*1ff0*/  UMOV UR9, UR33 ;  /* 0x0000002100097c82 */ /* 0x000fe20008000000 */
[----:B------:R-:W-:Y:S01]  /*2000*/  UMOV UR23, UR5 ;  /* 0x0000000500177c82 */ /* 0x000fe20008000000 */
[----:B------:R-:W-:-:S03]  /*2010*/  UMOV UR17, UR13 ;  /* 0x0000000d00117c82 */ /* 0x000fc60008000000 */
[----:B------:R4:W-:Y:S01]  /*2020*/  UTMALDG.3D.2CTA [UR8], [UR26], desc[UR18] ;  /* 0x000012081a0075b4 */ /* 0x0009e20008211000 */
[----:B--2---:R-:W-:Y:S01]  /*2030*/  UIADD3 UR34, UPT, UPT, UR34, 0x40, URZ ;  /* 0x0000004022227890 */ /* 0x004fe2000fffe0ff */
[----:B------:R-:W-:Y:S11]  /*2040*/  BRA.U UP2, `(.L_x_32) ;  /* 0xfffffffd024c7547 */ /* 0x000ff6000b83ffff */
.L_x_26:
[----:B----4-:R-:W-:Y:S01]  /*2050*/  ULEA UR8, UR13, UR4, 0x3 ;  /* 0x000000040d087291 */ /* 0x010fe2000f8e18ff */
[----:B-1----:R-:W-:Y:S01]  /*2060*/  SHF.L.U32 R2, R15, 0x1f, RZ ;  /* 0x0000001f0f027819 */ /* 0x002fe200000006ff */
[----:B------:R-:W-:Y:S01]  /*2070*/  @!P1 SYNCS.ARRIVE.TRANS64.A1T0 RZ, [UR4+0x258], RZ ;  /* 0x000258ffffff99a7 */ /* 0x000fe20008100004 */
[----:B------:R-:W-:-:S06]  /*2080*/  UISETP.GT.AND UP0, UPT, UR22, UR21, UPT ;  /* 0x000000151600728c */ /* 0x000fcc000bf04270 */
[----:B--2---:R1:W2:Y:S03]  /*2090*/  SYNCS.PHASECHK.TRANS64.TRYWAIT P0, [UR8+0x120], R2 ;  /* 0x00012002ff0075a7 */ /* 0x0042a60008001108 */
[----:B------:R-:W-:Y:S05]  /*20a0*/  BRA.U !UP0, `(.L_x_33) ;  /* 0x0000000108c07547 */ /* 0x000fea000b800000 */
[----:B------:R-:W-:Y:S01]  /*20b0*/  UIADD3 UR26, UPT, UPT, UR14, UR23, URZ ;  /* 0x000000170e1a7290 */ /* 0x000fe2000fffe0ff */
[----:B------:R-:W-:-:S11]  /*20c0*/  UMOV UR27, UR13 ;  /* 0x0000000d001b7c82 */ /* 0x000fd60008000000 */
.L_x_39:
[----:B------:R-:W-:Y:S01]  /*20d0*/  ULEA UR17, UR27, UR4, 0x3 ;  /* 0x000000041b117291 */ /* 0x000fe2000f8e18ff */
[----:B--2---:R-:W-:Y:S01]  /*20e0*/  @P5 MOV R3, 0x3000 ;  /* 0x0000300000035802 */ /* 0x004fe20000000f00 */
[----:B-12---:R-:W-:Y:S10]  /*20f0*/  @P0 BRA `(.L_x_34) ;  /* 0x00000000000c0947 */ /* 0x006ff40003800000 */
[----:B------:R-:W-:-:S04]  /*2100*/  SHF.L.U32 R5, R15, 0x1f, RZ ;  /* 0x0000001f0f057819 */ /* 0x000fc800000006ff */
[----:B------:R-:W2:Y:S02]  /*2110*/  SYNCS.PHASECHK.TRANS64.TRYWAIT P0, [UR17+0x120], R5 ;  /* 0x00012005ff0075a7 */ /* 0x000ea40008001111 */
[----:B--2---:R-:W-:Y:S05]  /*2120*/  @!P0 BRA `(.L_x_35) ;  /* 0x0000005c00708947 */ /* 0x004fea0003800000 */
.L_x_34:
[----:B------:R2:W-:Y:S01]  /*2130*/  @P5 SYNCS.ARRIVE.TRANS64 RZ, [UR17], R3 ;  /* 0x00000003ffff59a7 */ /* 0x0005e20008000011 */
[----:B------:R-:W-:-:S04]  /*2140*/  ULOP3.LUT UR8, UR7, 0x2, URZ, 0xfc, !UPT ;  /* 0x0000000207087892 */ /* 0x000fc8000f8efcff */
[----:B------:R-:W-:-:S09]  /*2150*/  UISETP.NE.AND UP0, UPT, UR8, 0x2, UPT ;  /* 0x000000020800788c */ /* 0x000fd2000bf05270 */
[----:B------:R-:W-:Y:S05]  /*2160*/  BRA.U UP0, `(.L_x_36) ;  /* 0x0000000100047547 */ /* 0x000fea000b800000 */
[----:B------:R-:W-:Y:S05]  /*2170*/  BPT.TRAP 0x1 ;  /* 0x000000040000795c */ /* 0x000fea0000300000 */
.L_x_36:
[----:B------:R-:W-:Y:S04]  /*2180*/  BSSY.RECONVERGENT B0, `(.L_x_37) ;  /* 0x0000003000007945 */ /* 0x000fe80003800200 */
[----:B------:R-:W-:Y:S05]  /*2190*/  @!P4 BRA `(.L_x_38) ;  /* 0x000000000004c947 */ /* 0x000fea0003800000 */
[----:B------:R-:W-:Y:S05]  /*21a0*/  BPT.TRAP 0x1 ;  /* 0x000000040000795c */ /* 0x000fea0000300000 */
.L_x_38:
[----:B------:R-:W-:Y:S05]  /*21b0*/  BSYNC.RECONVERGENT B0 ;  /* 0x0000000000007941 */ /* 0x000fea0003800200 */
.L_x_37:
        /* <DEDUP_REMOVED lines=9> */
[----:B------:R-:W-:Y:S02]  /*2250*/  USHF.L.U32 UR18, UR23, 0x6, URZ ;  /* 0x0000000617127899 */ /* 0x000fe400080006ff */
[----:B------:R-:W-:Y:S01]  /*2260*/  ULOP3.LUT UR17, UR17, 0xfefffff8, URZ, 0xc0, !UPT ;  /* 0xfefffff811117892 */ /* 0x000fe2000f8ec0ff */
[----:B-1----:R-:W-:Y:S01]  /*2270*/  SHF.L.U32 R2, R15, 0x1f, RZ ;  /* 0x0000001f0f027819 */ /* 0x002fe200000006ff */
[----:B------:R-:W-:Y:S02]  /*2280*/  UIADD3 UR16, UPT, UPT, UR16, 0x2600, URZ ;  /* 0x0000260010107890 */ /* 0x000fe4000fffe0ff */
[----:B------:R-:W-:Y:S01]  /*2290*/  UIADD3.X UR33, UPT, UPT, URZ, UR25, URZ, UP1, !UPT ;  /* 0x00000019ff217290 */ /* 0x000fe20008ffe4ff */
[----:B------:R4:W1:Y:S01]  /*22a0*/  SYNCS.PHASECHK.TRANS64.TRYWAIT P0, [UR8+0x120], R2 ;  /* 0x00012002ff0075a7 */ /* 0x0008620008001108 */
[----:B------:R-:W-:-:S02]  /*22b0*/  ULEA UR8, UR27, UR4, 0xb ;  /* 0x000000041b087291 */ /* 0x000fc4000f8e58ff */
[----:B------:R-:W-:Y:S02]  /*22c0*/  UIADD3.X UR31, UPT, UPT, URZ, UR25, URZ, UP0, !UPT ;  /* 0x00000019ff1f7290 */ /* 0x000fe400087fe4ff */
[----:B------:R-:W-:Y:S01]  /*22d0*/  UIADD3 UR8, UPT, UPT, UR8, 0x26600, URZ ;  /* 0x0002660008087890 */ /* 0x000fe2000fffe0ff */
[----:B------:R-:W-:Y:S01]  /*22e0*/  UMOV UR28, 0x0 ;  /* 0x00000000001c7882 */ /* 0x000fe20000000000 */
[----:B------:R-:W-:Y:S01]  /*22f0*/  UMOV UR29, 0x10000000 ;  /* 0x10000000001d7882 */ /* 0x000fe20000000000 */
[----:B------:R-:W-:Y:S01]  /*2300*/  UMOV UR19, UR35 ;  /* 0x0000002300137c82 */ /* 0x000fe20008000000 */
[----:B------:R-:W-:Y:S01]  /*2310*/  UMOV UR20, UR36 ;  /* 0x0000002400147c82 */ /* 0x000fe20008000000 */
[----:B------:R-:W-:Y:S01]  /*2320*/  UMOV UR12, UR36 ;  /* 0x00000024000c7c82 */ /* 0x000fe20008000000 */
[----:B------:R-:W-:Y:S01]  /*2330*/  UMOV UR9, UR17 ;  /* 0x0000001100097c82 */ /* 0x000fe20008000000 */
[----:B------:R-:W-:Y:S01]  /*2340*/  UMOV UR10, UR18 ;  /* 0x00000012000a7c82 */ /* 0x000fe20008000000 */
[----:B------:R4:W-:Y:S01]  /*2350*/  UTMALDG.3D.2CTA [UR16], [UR32], desc[UR28] ;  /* 0x00001c10200075b4 */ /* 0x0009e20008211000 */
[----:B------:R-:W-:Y:S01]  /*2360*/  UIADD3 UR23, UPT, UPT, UR23, 0x1, URZ ;  /* 0x0000000117177890 */ /* 0x000fe2000fffe0ff */
[----:B------:R-:W-:-:S03]  /*2370*/  UMOV UR27, UR13 ;  /* 0x0000000d001b7c82 */ /* 0x000fc60008000000 */
[----:B------:R-:W-:Y:S01]  /*2380*/  UISETP.NE.AND UP0, UPT, UR23, UR26, UPT ;  /* 0x0000001a1700728c */ /* 0x000fe2000bf05270 */
[----:B------:R4:W-:Y:S08]  /*2390*/  UTMALDG.3D.2CTA [UR8], [UR30], desc[UR28] ;  /* 0x00001c081e0075b4 */ /* 0x0009f00008211000 */
[----:B----4-:R-:W-:Y:S05]  /*23a0*/  BRA.U UP0, `(.L_x_39) ;  /* 0xfffffffd00487547 */ /* 0x010fea000b83ffff */
.L_x_33:
[C---:B-1----:R-:W-:Y:S01]  /*23b0*/  LEA R2, R14.reuse, UR4, 0x3 ;  /* 0x000000040e027c11 */ /* 0x042fe2000f8e18ff */
[----:B------:R-:W-:Y:S01]  /*23c0*/  NOP ;  /* 0x0000000000007918 */ /* 0x000fe20000000000 */
[----:B--2---:R-:W-:Y:S02]  /*23d0*/  SHF.L.U32 R3, R13, 0x1f, RZ ;  /* 0x0000001f0d037819 */ /* 0x004fe400000006ff */
[----:B------:R-:W-:Y:S02]  /*23e0*/  LEA R4, R14, UR4, 0x4 ;  /* 0x000000040e047c11 */ /* 0x000fe4000f8e20ff */
[----:B------:R-:W1:Y:S02]  /*23f0*/  SYNCS.PHASECHK.TRANS64.TRYWAIT P0, [R2+URZ+0x260], R3 ;  /* 0x00026003020075a7 */ /* 0x000e6400080011ff */
[----:B-1----:R-:W-:Y:S05]  /*2400*/  @!P0 BRA `(.L_x_40) ;  /* 0x0000005800d08947 */ /* 0x002fea0003800000 */
.L_x_149:
[----:B------:R-:W2:Y:S01]  /*2410*/  LDS.128 R4, [R4+0x2f0] ;  /* 0x0002f00004047984 */ /* 0x000ea20000000c00 */
[----:B------:R-:W-:Y:S01]  /*2420*/  ISETP.GE.AND P0, PT, R40, 0x1, PT ;  /* 0x000000012800780c */ /* 0x000fe20003f06270 */
[----:B-1----:R-:W-:Y:S01]  /*2430*/  VIADD R2, R2, 0x270 ;  /* 0x0000027002027836 */ /* 0x002fe20000000000 */
[----:B------:R-:W-:Y:S01]  /*2440*/  @!PT LDS RZ, [RZ] ;  /* 0x00000000fffff984 */ /* 0x000fe20000000800 */
[----:B------:R-:W-:Y:S01]  /*2450*/  @!PT LDS RZ, [RZ] ;  /* 0x00000000fffff984 */ /* 0x000fe20000000800 */
[----:B------:R-:W-:Y:S01]  /*2460*/  @!PT LDS RZ, [RZ] ;  /* 0x00000000fffff984 */ /* 0x000fe20000000800 */
[----:B------:R-:W-:Y:S01]  /*2470*/  @!PT LDS RZ, [RZ] ;  /* 0x00000000fffff984 */ /* 0x000fe20000000800 */
[----:B------:R1:W-:Y:S06]  /*2480*/  MEMBAR.ALL.CTA ;  /* 0x0000000000007992 */ /* 0x0003ec0000008000 */
[----:B-1----:R-:W1:Y:S01]  /*2490*/  FENCE.VIEW.ASYNC.S ;  /* 0x00000000000073c6 */ /* 0x002e620000000000 */
[----:B------:R-:W-:-:S04]  /*24a0*/  PRMT R2, RZ, 0x654, R2 ;  /* 0x00000654ff027816 */ /* 0x000fc80000000002 */
[----:B-1----:R1:W-:Y:S01]  /*24b0*/  SYNCS.ARRIVE.TRANS64.RED.A1T0 RZ, [R2+URZ], RZ ;  /* 0x000000ff02ff79a7 */ /* 0x0023e200081004ff */
[----:B--2---:R-:W-:-:S13]  /*24c0*/  LOP3.LUT P2, RZ, R6, 0x1, RZ, 0xc0, !PT ;  /* 0x0000000106ff7812 */ /* 0x004fda000784c0ff */
[----:B------:R-:W-:Y:S01]  /*24d0*/  @P2 SHF.R.U32.HI R3, RZ, 0x10, R5 ;  /* 0x00000010ff032819 */ /* 0x000fe20000011605 */
[----:B------:R-:W-:Y:S01]  /*24e0*/  VOTEU.ANY UP0, P2 ;  /* 0x0000000000ff7886 */ /* 0x000fe20001000100 */
[----:B------:R-:W-:Y:S02]  /*24f0*/  @P2 MOV R11, R4 ;  /* 0x00000004000b2202 */ /* 0x000fe40000000f00 */
[----:B------:R-:W-:Y:S02]  /*2500*/  @P2 R2UR.BROADCAST UR8, R3 ;  /* 0x00000000030822ca */ /* 0x000fe400008e0000 */
[----:B------:R-:W-:-:S11]  /*2510*/  @P2 LOP3.LUT R8, R5, 0xffff, RZ, 0xc0, !PT ;  /* 0x0000ffff05082812 */ /* 0x000fd600078ec0ff */
[----:B------:R-:W-:Y:S01]  /*2520*/  @UP0 UMOV UR36, UR8 ;  /* 0x0000000800240c82 */ /* 0x000fe20008000000 */
[----:B-1----:R-:W-:Y:S05]  /*2530*/  @!P0 BRA `(.L_x_41) ;  /* 0x0000000000b88947 */ /* 0x002fea0003800000 */
[----:B------:R-:W3:Y:S01]  /*2540*/  LDC.64 R4, c[0x0][0xb18] ;  /* 0x0002c600ff047b82 */ /* 0x000ee20000000a00 */
[----:B------:R-:W-:-:S07]  /*2550*/  ISETP.NE.AND P3, PT, R40, 0x1, PT ;  /* 0x000000012800780c */ /* 0x000fce0003f65270 */
[----:B------:R-:W1:Y:S08]  /*2560*/  LDC.64 R6, c[0x0][0xb10] ;  /* 0x0002c400ff067b82 */ /* 0x000e700000000a00 */
[----:B------:R-:W2:Y:S08]  /*2570*/  LDC R18, c[0x0][0xb20] ;  /* 0x0002c800ff127b82 */ /* 0x000eb00000000800 */
[----:B------:R-:W4:Y:S01]  /*2580*/  LDC R20, c[0x0][0xb0c] ;  /* 0x0002c300ff147b82 */ /* 0x000f220000000800 */
[----:B---3--:R-:W-:Y:S01]  /*2590*/  IMAD.HI.U32 R19, R0, R5, RZ ;  /* 0x0000000500137227 */ /* 0x008fe200078e00ff */
[----:B------:R-:W-:-:S03]  /*25a0*/  ISETP.NE.AND P0, PT, R4, 0x1, PT ;  /* 0x000000010400780c */ /* 0x000fc60003f05270 */
[----:B------:R-:W-:-:S03]  /*25b0*/  IMAD.HI.U32 R5, R8, R5, RZ ;  /* 0x0000000508057227 */ /* 0x000fc600078e00ff */
[----:B------:R-:W3:Y:S01]  /*25c0*/  LDC.64 R2, c[0x0][0xb28] ;  /* 0x0002ca00ff027b82 */ /* 0x000ee20000000a00 */
[----:B-1----:R-:W-:-:S04]  /*25d0*/  IMAD.HI.U32 R22, R9, R6, RZ ;  /* 0x0000000609167227 */ /* 0x002fc800078e00ff */
[----:B------:R-:W-:Y:S01]  /*25e0*/  IMAD.HI.U32 R24, R11, R6, RZ ;  /* 0x000000060b187227 */ /* 0x000fe200078e00ff */
[----:B------:R-:W-:Y:S02]  /*25f0*/  SHF.R.U32.HI R22, RZ, R7, R22 ;  /* 0x00000007ff167219 */ /* 0x000fe40000011616 */
[-C--:B--2---:R-:W-:Y:S02]  /*2600*/  SHF.R.U32.HI R19, RZ, R18.reuse, R19 ;  /* 0x00000012ff137219 */ /* 0x084fe40000011613 */
[----:B------:R-:W-:Y:S02]  /*2610*/  SHF.R.U32.HI R5, RZ, R18, R5 ;  /* 0x00000012ff057219 */ /* 0x000fe40000011605 */
[----:B------:R-:W-:Y:S02]  /*2620*/  SEL R19, R0, R19, !P0 ;  /* 0x0000001300137207 */ /* 0x000fe40004000000 */
[----:B------:R-:W-:Y:S02]  /*2630*/  SHF.R.U32.HI R24, RZ, R7, R24 ;  /* 0x00000007ff187219 */ /* 0x000fe40000011618 */
[----:B----4-:R-:W-:-:S02]  /*2640*/  ISETP.NE.AND P1, PT, R20, 0x1, PT ;  /* 0x000000011400780c */ /* 0x010fc40003f25270 */
[----:B------:R-:W-:Y:S02]  /*2650*/  SEL R5, R8, R5, !P0 ;  /* 0x0000000508057207 */ /* 0x000fe40004000000 */
[----:B------:R-:W-:Y:S02]  /*2660*/  SEL R21, R9, R22, !P1 ;  /* 0x0000001609157207 */ /* 0x000fe40004800000 */
[----:B------:R-:W-:Y:S01]  /*2670*/  SEL R7, R11, R24, !P1 ;  /* 0x000000180b077207 */ /* 0x000fe20004800000 */
[----:B---3--:R-:W-:-:S04]  /*2680*/  IMAD.HI.U32 R22, R19, R2, RZ ;  /* 0x0000000213167227 */ /* 0x008fc800078e00ff */
[----:B------:R-:W-:Y:S01]  /*2690*/  IMAD.HI.U32 R6, R21, R2, RZ ;  /* 0x0000000215067227 */ /* 0x000fe200078e00ff */
[----:B------:R-:W-:-:S04]  /*26a0*/  @P3 SHF.R.U32.HI R19, RZ, R3, R22 ;  /* 0x00000003ff133219 */ /* 0x000fc80000011616 */
[----:B------:R-:W-:Y:S01]  /*26b0*/  @P3 SHF.R.U32.HI R21, RZ, R3, R6 ;  /* 0x00000003ff153219 */ /* 0x000fe20000011606 */
[----:B------:R-:W-:-:S04]  /*26c0*/  IMAD R19, R40, R19, RZ ;  /* 0x0000001328137224 */ /* 0x000fc800078e02ff */
[----:B------:R-:W-:Y:S01]  /*26d0*/  IMAD R6, R40, R21, RZ ;  /* 0x0000001528067224 */ /* 0x000fe200078e02ff */
[C---:B------:R-:W-:Y:S02]  /*26e0*/  ISETP.GE.AND P0, PT, R5.reuse, R19, PT ;  /* 0x000000130500720c */ /* 0x040fe40003f06270 */
[----:B------:R-:W-:Y:S02]  /*26f0*/  IADD3 R19, PT, PT, -R5, RZ, RZ ;  /* 0x000000ff05137210 */ /* 0x000fe40007ffe1ff */
[----:B------:R-:W-:Y:S01]  /*2700*/  ISETP.GE.OR P0, PT, R7, R6, P0 ;  /* 0x000000060700720c */ /* 0x000fe20000706670 */
[----:B------:R-:W-:-:S04]  /*2710*/  IMAD.HI.U32 R6, R5, R2, RZ ;  /* 0x0000000205067227 */ /* 0x000fc800078e00ff */
[----:B------:R-:W-:Y:S01]  /*2720*/  IMAD R8, R4, R19, R8 ;  /* 0x0000001304087224 */ /* 0x000fe200078e0208 */
[----:B------:R-:W-:-:S04]  /*2730*/  SHF.R.U32.HI R6, RZ, R3, R6 ;  /* 0x00000003ff067219 */ /* 0x000fc80000011606 */
[----:B------:R-:W-:-:S03]  /*2740*/  SEL R6, R5, R6, !P3 ;  /* 0x0000000605067207 */ /* 0x000fc60005800000 */
[----:B------:R-:W-:-:S04]  /*2750*/  @!P0 IMAD.HI.U32 R18, R7, R2, RZ ;  /* 0x0000000207128227 */ /* 0x000fc800078e00ff */
[----:B------:R-:W-:Y:S01]  /*2760*/  IMAD.MOV R2, RZ, RZ, -R6 ;  /* 0x000000ffff027224 */ /* 0x000fe200078e0a06 */
[----:B------:R-:W-:-:S03]  /*2770*/  @!P0 SHF.R.U32.HI R18, RZ, R3, R18 ;  /* 0x00000003ff128219 */ /* 0x000fc60000011612 */
[----:B------:R-:W-:Y:S01]  /*2780*/  IMAD R2, R40, R2, R5 ;  /* 0x0000000228027224 */ /* 0x000fe200078e0205 */
        /* <DEDUP_REMOVED lines=9> */
.L_x_41:
[----:B------:R-:W1:Y:S02]  /*2820*/  LDCU UR8, c[0x0][0xb30] ;  /* 0x00016600ff0877ac */ /* 0x000e640008000800 */
[----:B-1----:R-:W-:-:S09]  /*2830*/  UISETP.NE.AND UP0, UPT, UR8, 0x1, UPT ;  /* 0x000000010800788c */ /* 0x002fd2000bf05270 */
[----:B------:R-:W-:Y:S05]  /*2840*/  BRA.U UP0, `(.L_x_42) ;  /* 0x0000000100407547 */ /* 0x000fea000b800000 */
[----:B------:R-:W1:Y:S08]  /*2850*/  LDC.64 R4, c[0x0][0xb10] ;  /* 0x0002c400ff047b82 */ /* 0x000e700000000a00 */
[----:B------:R-:W2:Y:S08]  /*2860*/  LDC.64 R2, c[0x0][0xb18] ;  /* 0x0002c600ff027b82 */ /* 0x000eb00000000a00 */
[----:B------:R-:W4:Y:S08]  /*2870*/  LDC R6, c[0x0][0xb20] ;  /* 0x0002c800ff067b82 */ /* 0x000f300000000800 */
[----:B------:R-:W3:Y:S01]  /*2880*/  LDC R18, c[0x0][0xb0c] ;  /* 0x0002c300ff127b82 */ /* 0x000ee20000000800 */
[----:B-1----:R-:W-:-:S05]  /*2890*/  IMAD.HI.U32 R4, R11, R4, RZ ;  /* 0x000000040b047227 */ /* 0x002fca00078e00ff */
[----:B------:R-:W-:Y:S01]  /*28a0*/  SHF.R.U32.HI R4, RZ, R5, R4 ;  /* 0x00000005ff047219 */ /* 0x000fe20000011604 */
[----:B--2---:R-:W-:Y:S01]  /*28b0*/  IMAD.HI.U32 R3, R8, R3, RZ ;  /* 0x0000000308037227 */ /* 0x004fe200078e00ff */
[----:B------:R-:W-:-:S04]  /*28c0*/  ISETP.NE.AND P0, PT, R2, 0x1, PT ;  /* 0x000000010200780c */ /* 0x000fc80003f05270 */
[----:B----4-:R-:W-:-:S04]  /*28d0*/  SHF.R.U32.HI R3, RZ, R6, R3 ;  /* 0x00000006ff037219 */ /* 0x010fc80000011603 */
[----:B------:R-:W-:Y:S02]  /*28e0*/  SEL R3, R8, R3, !P0 ;  /* 0x0000000308037207 */ /* 0x000fe40004000000 */
[----:B---3--:R-:W-:-:S04]  /*28f0*/  ISETP.NE.AND P1, PT, R18, 0x1, PT ;  /* 0x000000011200780c */ /* 0x008fc80003f25270 */
[----:B------:R-:W-:-:S05]  /*2900*/  SEL R4, R11, R4, !P1 ;  /* 0x000000040b047207 */ /* 0x000fca0004800000 */
[----:B------:R-:W-:Y:S02]  /*2910*/  IMAD.IADD R5, R3, 0x1, -R4 ;  /* 0x0000000103057824 */ /* 0x000fe400078e0a04 */
[----:B------:R-:W-:Y:S02]  /*2920*/  IMAD.IADD R3, R4, 0x1, -R3 ;  /* 0x0000000104037824 */ /* 0x000fe400078e0a03 */
[----:B------:R-:W-:Y:S02]  /*2930*/  IMAD R11, R5, R18, R11 ;  /* 0x00000012050b7224 */ /* 0x000fe400078e020b */
[----:B------:R-:W-:-:S07]  /*2940*/  IMAD R8, R3, R2, R8 ;  /* 0x0000000203087224 */ /* 0x000fce00078e0208 */
.L_x_42:
[----:B------:R-:W-:Y:S01]  /*2950*/  VIADD R14, R14, 0x1 ;  /* 0x000000010e0e7836 */ /* 0x000fe20000000000 */
[----:B------:R-:W-:Y:S01]  /*2960*/  PLOP3.LUT P1, PT, PT, PT, PT, 0x80, 0x8 ;  /* 0x000000000008781c */ /* 0x000fe20003f2f070 */
[----:B------:R-:W-:Y:S02]  /*2970*/  IMAD.IADD R97, R11, 0x1, R96 ;  /* 0x000000010b617824 */ /* 0x000fe400078e0260 */
[----:B------:R-:W-:Y:S01]  /*2980*/  IMAD.IADD R98, R8, 0x1, R81 ;  /* 0x0000000108627824 */ /* 0x000fe200078e0251 */
[----:B------:R-:W-:-:S04]  /*2990*/  ISETP.NE.AND P0, PT, R14, 0x2, PT ;  /* 0x000000020e00780c */ /* 0x000fc80003f05270 */
[----:B------:R-:W-:Y:S02]  /*29a0*/  SEL R2, RZ, 0x1, P0 ;  /* 0x00000001ff027807 */ /* 0x000fe40000000000 */
[----:B------:R-:W-:Y:S02]  /*29b0*/  SEL R14, R14, RZ, P0 ;  /* 0x000000ff0e0e7207 */ /* 0x000fe40000000000 */
[----:B------:R-:W-:Y:S01]  /*29c0*/  LOP3.LUT R13, R13, R2, RZ, 0x3c, !PT ;  /* 0x000000020d0d7212 */ /* 0x000fe200078e3cff */
[----:B------:R-:W-:Y:S06]  /*29d0*/  @P2 BRA `(.L_x_43) ;  /* 0xfffffff000582947 */ /* 0x000fec000383ffff */
[----:B------:R-:W-:Y:S01]  /*29e0*/  UIADD3 UR4, UPT, UPT, UR4, 0x120, URZ ;  /* 0x0000012004047890 */ /* 0x000fe2000fffe0ff */
[----:B------:R-:W-:-:S03]  /*29f0*/  SHF.L.U32 R3, R15, 0x1f, RZ ;  /* 0x0000001f0f037819 */ /* 0x000fc600000006ff */
[----:B------:R-:W-:-:S09]  /*2a00*/  ULEA UR5, UR13, UR4, 0x3 ;  /* 0x000000040d057291 */ /* 0x000fd2000f8e18ff */
[----:B------:R-:W1:Y:S02]  /*2a10*/  SYNCS.PHASECHK.TRANS64.TRYWAIT P0, [UR5], R3 ;  /* 0x00000003ff0075a7 */ /* 0x000e640008001105 */
[----:B-1----:R-:W-:Y:S05]  /*2a20*/  @!P0 BRA `(.L_x_44) ;  /* 0x00000054005c8947 */ /* 0x002fea0003800000 */
.L_x_151:
[----:B------:R-:W-:-:S04]  /*2a30*/  UIADD3 UR6, UPT, UPT, UR13, 0x1, URZ ;  /* 0x000000010d067890 */ /* 0x000fc8000fffe0ff */
[----:B------:R-:W-:-:S04]  /*2a40*/  UISETP.NE.AND UP0, UPT, UR6, 0x24, UPT ;  /* 0x000000240600788c */ /* 0x000fc8000bf05270 */
[----:B------:R-:W-:Y:S02]  /*2a50*/  USEL UR7, URZ, 0x1, UP0 ;  /* 0x00000001ff077887 */ /* 0x000fe40008000000 */
[----:B------:R-:W-:-:S04]  /*2a60*/  USEL UR6, UR6, URZ, UP0 ;  /* 0x000000ff06067287 */ /* 0x000fc80008000000 */
[----:B------:R-:W-:Y:S01]  /*2a70*/  ULEA UR5, UR6, UR4, 0x3 ;  /* 0x0000000406057291 */ /* 0x000fe2000f8e18ff */
[----:B------:R-:W-:-:S04]  /*2a80*/  LOP3.LUT R2, R15, UR7, RZ, 0x3c, !PT ;  /* 0x000000070f027c12 */ /* 0x000fc8000f8e3cff */
[----:B-1----:R-:W-:-:S04]  /*2a90*/  SHF.L.U32 R3, R2, 0x1f, RZ ;  /* 0x0000001f02037819 */ /* 0x002fc800000006ff */
[----:B------:R-:W1:Y:S02]  /*2aa0*/  SYNCS.PHASECHK.TRANS64.TRYWAIT P0, [UR5], R3 ;  /* 0x00000003ff0075a7 */ /* 0x000e640008001105 */
[----:B-1----:R-:W-:Y:S05]  /*2ab0*/  @!P0 BRA `(.L_x_45) ;  /* 0x0000005400508947 */ /* 0x002fea0003800000 */
.L_x_153:
        /* <DEDUP_REMOVED lines=9> */
.L_x_155:
        /* <DEDUP_REMOVED lines=9> */
.L_x_157:
        /* <DEDUP_REMOVED lines=9> */
.L_x_159:
        /* <DEDUP_REMOVED lines=9> */
.L_x_161:
        /* <DEDUP_REMOVED lines=9> */
.L_x_163:
        /* <DEDUP_REMOVED lines=9> */
.L_x_165:
        /* <DEDUP_REMOVED lines=9> */
.L_x_167:
        /* <DEDUP_REMOVED lines=9> */
.L_x_169:
        /* <DEDUP_REMOVED lines=9> */
.L_x_171:
        /* <DEDUP_REMOVED lines=9> */
.L_x_173:
        /* <DEDUP_REMOVED lines=9> */
.L_x_175:
        /* <DEDUP_REMOVED lines=9> */
.L_x_177:
        /* <DEDUP_REMOVED lines=9> */
.L_x_179:
        /* <DEDUP_REMOVED lines=9> */
.L_x_181:
        /* <DEDUP_REMOVED lines=9> */
.L_x_183:
        /* <DEDUP_REMOVED lines=9> */
.L_x_185:
        /* <DEDUP_REMOVED lines=9> */
.L_x_187:
        /* <DEDUP_REMOVED lines=9> */
.L_x_189:
        /* <DEDUP_REMOVED lines=9> */
.L_x_191:
        /* <DEDUP_REMOVED lines=9> */
.L_x_193:
        /* <DEDUP_REMOVED lines=9> */
.L_x_195:
        /* <DEDUP_REMOVED lines=9> */
.L_x_197:
        /* <DEDUP_REMOVED lines=9> */
.L_x_199:
        /* <DEDUP_REMOVED lines=9> */
.L_x_201:
        /* <DEDUP_REMOVED lines=9> */
.L_x_203:
        /* <DEDUP_REMOVED lines=9> */
.L_x_205:
        /* <DEDUP_REMOVED lines=9> */
.L_x_207:
        /* <DEDUP_REMOVED lines=9> */
.L_x_209:
        /* <DEDUP_REMOVED lines=9> */
.L_x_211:
        /* <DEDUP_REMOVED lines=9> */
.L_x_213:
        /* <DEDUP_REMOVED lines=9> */
.L_x_215:
        /* <DEDUP_REMOVED lines=9> */
.L_x_217:
        /* <DEDUP_REMOVED lines=9> */
.L_x_219:
[----:B------:R-:W-:-:S04]  /*3d50*/  UIADD3 UR6, UPT, UPT, UR6, 0x1, URZ ;  /* 0x0000000106067890 */ /* 0x000fc8000fffe0ff */
[----:B------:R-:W-:-:S04]  /*3d60*/  UISETP.NE.AND UP0, UPT, UR6, 0x24, UPT ;  /* 0x000000240600788c */ /* 0x000fc8000bf05270 */
[----:B------:R-:W-:Y:S02]  /*3d70*/  USEL UR5, URZ, 0x1, UP0 ;  /* 0x00000001ff057887 */ /* 0x000fe40008000000 */
[----:B------:R-:W-:-:S04]  /*3d80*/  USEL UR6, UR6, URZ, UP0 ;  /* 0x000000ff06067287 */ /* 0x000fc80008000000 */
[----:B------:R-:W-:Y:S01]  /*3d90*/  ULEA UR6, UR6, UR4, 0x3 ;  /* 0x0000000406067291 */ /* 0x000fe2000f8e18ff */
[----:B-1----:R-:W-:-:S04]  /*3da0*/  LOP3.LUT R3, R2, UR5, RZ, 0x3c, !PT ;  /* 0x0000000502037c12 */ /* 0x002fc8000f8e3cff */
[----:B------:R-:W-:Y:S01]  /*3db0*/  SHF.L.U32 R3, R3, 0x1f, RZ ;  /* 0x0000001f03037819 */ /* 0x000fe200000006ff */
[----:B---3--:R-:W-:-:S07]  /*3dc0*/  IMAD.U32 R0, RZ, RZ, UR6 ;  /* 0x00000006ff007e24 */ /* 0x008fce000f8e00ff */
.L_x_79:
[----:B-1----:R1:W2:Y:S02]  /*3dd0*/  SYNCS.PHASECHK.TRANS64.TRYWAIT P0, [R0+URZ], R3 ;  /* 0x00000003000075a7 */ /* 0x0022a400080011ff */
[----:B--2---:R-:W-:Y:S05]  /*3de0*/  @!P0 NANOSLEEP.SYNCS 0x989680 ;  /* 0x009896800000895d */ /* 0x004fea0003900000 */
[----:B------:R-:W2:Y:S02]  /*3df0*/  @!P0 SYNCS.PHASECHK.TRANS64 P0, [R0+URZ], R3 ;  /* 0x00000003000085a7 */ /* 0x000ea400080010ff */
[----:B--2---:R-:W-:Y:S05]  /*3e00*/  @P0 EXIT ;  /* 0x000000000000094d */ /* 0x004fea0003800000 */
[----:B------:R-:W-:Y:S05]  /*3e10*/  BRA `(.L_x_79) ;  /* 0xfffffffc00ec7947 */ /* 0x000fea000383ffff */
.L_x_23:
[----:B------:R-:W-:-:S04]  /*3e20*/  UISETP.NE.AND UP1, UPT, UR37, URZ, UPT ;  /* 0x000000ff2500728c */ /* 0x000fc8000bf25270 */
[----:B------:R-:W-:-:S09]  /*3e30*/  UISETP.NE.OR UP1, UPT, UR10, 0x1, UP1 ;  /* 0x000000010a00788c */ /* 0x000fd20008f25670 */
[----:B------:R-:W-:Y:S05]  /*3e40*/  BRA.U UP1, `(.L_x_80) ;  /* 0x00000005014c7547 */ /* 0x000fea000b800000 */
[----:B------:R-:W-:Y:S01]  /*3e50*/  HFMA2 R11, -RZ, RZ, 0, 0 ;  /* 0x00000000ff0b7431 */ /* 0x000fe200000001ff */
[----:B------:R-:W-:Y:S01]  /*3e60*/  ISETP.GE.U32.AND P2, PT, R10, 0x2, PT ;  /* 0x000000020a00780c */ /* 0x000fe20003f46070 */
[----:B------:R-:W-:Y:S01]  /*3e70*/  IMAD.MOV.U32 R12, RZ, RZ, 0x1 ;  /* 0x00000001ff0c7424 */ /* 0x000fe200078e00ff */
[----:B------:R-:W-:Y:S01]  /*3e80*/  CS2R R8, SRZ ;  /* 0x0000000000087805 */ /* 0x000fe2000001ff00 */
[----:B------:R-:W-:Y:S01]  /*3e90*/  IMAD.MOV.U32 R3, RZ, RZ, RZ ;  /* 0x000000ffff037224 */ /* 0x000fe200078e00ff */
[----:B------:R-:W-:Y:S01]  /*3ea0*/  UMOV UR4, 0x400 ;  /* 0x0000040000047882 */ /* 0x000fe20000000000 */
[----:B------:R-:W-:Y:S01]  /*3eb0*/  UMOV UR6, URZ ;  /* 0x000000ff00067c82 */ /* 0x000fe20008000000 */
[----:B------:R-:W-:-:S12]  /*3ec0*/  ULEA UR37, UR37, UR4, 0x18 ;  /* 0x0000000425257291 */ /* 0x000fd8000f8ec0ff */
.L_x_84:
[----:B------:R-:W-:Y:S02]  /*3ed0*/  LEA R0, R3, UR37, 0x3 ;  /* 0x0000002503007c11 */ /* 0x000fe4000f8e18ff */
[----:B------:R-:W-:-:S03]  /*3ee0*/  SHF.L.U32 R5, R8, 0x1f, RZ ;  /* 0x0000001f08057819 */ /* 0x000fc600000006ff */
[----:B------:R-:W-:Y:S01]  /*3ef0*/  VIADD R4, R0, 0x2d0 ;  /* 0x000002d000047836 */ /* 0x000fe20000000000 */
[----:B------:R-:W1:Y:S02]  /*3f00*/  SYNCS.PHASECHK.TRANS64.TRYWAIT P0, [R0+URZ+0x2c0], R5 ;  /* 0x0002c005000075a7 */ /* 0x000e6400080011ff */
[----:B-1----:R-:W-:Y:S05]  /*3f10*/  @!P0 BRA `(.L_x_81) ;  /* 0x0000004c00688947 */ /* 0x002fea0003800000 */
.L_x_220:
[----:B------:R-:W-:Y:S01]  /*3f20*/  ULEA UR5, UR6, UR37, 0x3 ;  /* 0x0000002506057291 */ /* 0x000fe2000f8e18ff */
[----:B------:R-:W-:Y:S01]  /*3f30*/  PRMT R4, RZ, 0x654, R4 ;  /* 0x00000654ff047816 */ /* 0x000fe20000000004 */
[----:B-1----:R-:W-:Y:S01]  /*3f40*/  @!P2 IMAD.MOV.U32 R5, RZ, RZ, 0x10 ;  /* 0x00000010ff05a424 */ /* 0x002fe200078e00ff */
[----:B------:R-:W-:Y:S01]  /*3f50*/  SHF.L.U32 R7, R12, 0x1f, RZ ;  /* 0x0000001f0c077819 */ /* 0x000fe200000006ff */
[----:B------:R-:W-:Y:S01]  /*3f60*/  UIADD3 UR4, UPT, UPT, UR5, 0x260, URZ ;  /* 0x0000026005047890 */ /* 0x000fe2000fffe0ff */
[----:B------:R1:W-:Y:S05]  /*3f70*/  SYNCS.ARRIVE.TRANS64.RED.A1T0 RZ, [R4+URZ], RZ ;  /* 0x000000ff04ff79a7 */ /* 0x0003ea00081004ff */
[----:B------:R-:W-:Y:S01]  /*3f80*/  IMAD.U32 R13, RZ, RZ, UR4 ;  /* 0x00000004ff0d7e24 */ /* 0x000fe2000f8e00ff */
[----:B------:R-:W2:Y:S04]  /*3f90*/  SYNCS.PHASECHK.TRANS64.TRYWAIT P0, [UR5+0x270], R7 ;  /* 0x00027007ff0075a7 */ /* 0x000ea80008001105 */
[----:B------:R-:W-:Y:S01]  /*3fa0*/  PRMT R13, R10, 0x654, R13 ;  /* 0x000006540a0d7816 */ /* 0x000fe2000000000d */
[----:B-12---:R-:W-:Y:S06]  /*3fb0*/  @!P0 BRA `(.L_x_82) ;  /* 0x0000004c00548947 */ /* 0x006fec0003800000 */
.L_x_222:
[----:B------:R-:W-:Y:S01]  /*3fc0*/  ULEA UR4, UR6, UR37, 0x4 ;  /* 0x0000002506047291 */ /* 0x000fe2000f8e20ff */
[----:B------:R-:W-:Y:S01]  /*3fd0*/  SEL R2, R13, R2, !P2 ;  /* 0x000000020d027207 */ /* 0x000fe20005000000 */
[----:B------:R-:W-:Y:S01]  /*3fe0*/  UIADD3 UR5, UPT, UPT, UR5, 0x260, URZ ;  /* 0x0000026005057890 */ /* 0x000fe2000fffe0ff */
[----:B-1----:R-:W-:Y:S01]  /*3ff0*/  LEA R0, R11, UR37, 0x3 ;  /* 0x000000250b007c11 */ /* 0x002fe2000f8e18ff */
[----:B------:R-:W-:Y:S01]  /*4000*/  UIADD3 UR4, UPT, UPT, UR4, 0x2f0, URZ ;  /* 0x000002f004047890 */ /* 0x000fe2000fffe0ff */
[----:B------:R1:W-:Y:S01]  /*4010*/  @!P2 SYNCS.ARRIVE.TRANS64.RED RZ, [R2+URZ], R5 ;  /* 0x0000000502ffa9a7 */ /* 0x0003e200080004ff */
[----:B------:R-:W-:Y:S01]  /*4020*/  UIADD3 UR6, UPT, UPT, UR6, 0x1, URZ ;  /* 0x0000000106067890 */ /* 0x000fe2000fffe0ff */
[----:B------:R-:W-:-:S03]  /*4030*/  VIADD R3, R3, 0x1 ;  /* 0x0000000103037836 */ /* 0x000fc60000000000 */
[----:B------:R-:W-:Y:S02]  /*4040*/  UISETP.NE.AND UP0, UPT, UR6, 0x2, UPT ;  /* 0x000000020600788c */ /* 0x000fe4000bf05270 */
[----:B------:R-:W-:Y:S01]  /*4050*/  ISETP.NE.AND P0, PT, R3, 0x2, PT ;  /* 0x000000020300780c */ /* 0x000fe20003f05270 */
[----:B------:R-:W-:Y:S06]  /*4060*/  UGETNEXTWORKID.BROADCAST [UR4], [UR5] ;  /* 0x00000000040073ca */ /* 0x000fec0008000100 */
[----:B------:R-:W-:Y:S02]  /*4070*/  USEL UR4, URZ, 0x1, UP0 ;  /* 0x00000001ff047887 */ /* 0x000fe40008000000 */
[----:B------:R-:W-:-:S04]  /*4080*/  USEL UR6, UR6, URZ, UP0 ;  /* 0x000000ff06067287 */ /* 0x000fc80008000000 */
[----:B------:R-:W-:Y:S02]  /*4090*/  LOP3.LUT R12, R12, UR4, RZ, 0x3c, !PT ;  /* 0x000000040c0c7c12 */ /* 0x000fe4000f8e3cff */
[----:B-1----:R-:W-:-:S04]  /*40a0*/  SHF.L.U32 R5, R9, 0x1f, RZ ;  /* 0x0000001f09057819 */ /* 0x002fc800000006ff */
[----:B------:R-:W1:Y:S02]  /*40b0*/  SYNCS.PHASECHK.TRANS64.TRYWAIT P1, [R0+URZ+0x260], R5 ;  /* 0x00026005000075a7 */ /* 0x000e6400080211ff */
[----:B-1----:R-:W-:Y:S05]  /*40c0*/  @!P1 BRA `(.L_x_83) ;  /* 0x0000004c00289947 */ /* 0x002fea0003800000 */
.L_x_223:
[----:B------:R-:W-:Y:S01]  /*40d0*/  LEA R4, R11, UR37, 0x4 ;  /* 0x000000250b047c11 */ /* 0x000fe2000f8e20ff */
[----:B-1----:R-:W-:Y:S01]  /*40e0*/  VIADD R0, R0, 0x270 ;  /* 0x0000027000007836 */ /* 0x002fe20000000000 */
[----:B------:R-:W-:Y:S01]  /*40f0*/  SEL R3, R3, RZ, P0 ;  /* 0x000000ff03037207 */ /* 0x000fe20000000000 */
[----:B------:R-:W-:-:S03]  /*4100*/  VIADD R11, R11, 0x1 ;  /* 0x000000010b0b7836 */ /* 0x000fc60000000000 */
[----:B------:R-:W1:Y:S01]  /*4110*/  LDS.128 R4, [R4+0x2f0] ;  /* 0x0002f00004047984 */ /* 0x000e620000000c00 */
[----:B------:R-:W-:Y:S02]  /*4120*/  PRMT R0, RZ, 0x654, R0 ;  /* 0x00000654ff007816 */ /* 0x000fe40000000000 */
[C---:B------:R-:W-:Y:S01]  /*4130*/  ISETP.NE.AND P1, PT, R11.reuse, 0x2, PT ;  /* 0x000000020b00780c */ /* 0x040fe20003f25270 */
[----:B------:R-:W-:Y:S01]  /*4140*/  @!PT LDS RZ, [RZ] ;  /* 0x00000000fffff984 */ /* 0x000fe20000000800 */
[----:B------:R-:W-:Y:S01]  /*4150*/  @!PT LDS RZ, [RZ] ;  /* 0x00000000fffff984 */ /* 0x000fe20000000800 */
[----:B------:R-:W-:Y:S01]  /*4160*/  @!PT LDS RZ, [RZ] ;  /* 0x00000000fffff984 */ /* 0x000fe20000000800 */
[----:B------:R-:W-:Y:S01]  /*4170*/  @!PT LDS RZ, [RZ] ;  /* 0x00000000fffff984 */ /* 0x000fe20000000800 */
[----:B------:R2:W-:Y:S06]  /*4180*/  MEMBAR.ALL.CTA ;  /* 0x0000000000007992 */ /* 0x0005ec0000008000 */
[----:B--2---:R-:W2:Y:S01]  /*4190*/  FENCE.VIEW.ASYNC.S ;  /* 0x00000000000073c6 */ /* 0x004ea20000000000 */
[----:B------:R-:W-:Y:S01]  /*41a0*/  SEL R11, R11, RZ, P1 ;  /* 0x000000ff0b0b7207 */ /* 0x000fe20000800000 */
[----:B--2---:R2:W-:Y:S01]  /*41b0*/  SYNCS.ARRIVE.TRANS64.RED.A1T0 RZ, [R0+URZ], RZ ;  /* 0x000000ff00ff79a7 */ /* 0x0045e200081004ff */
[----:B-1----:R-:W-:-:S02]  /*41c0*/  LOP3.LUT P3, RZ, R6, 0x1, RZ, 0xc0, !PT ;  /* 0x0000000106ff7812 */ /* 0x002fc4000786c0ff */
[----:B------:R-:W-:-:S04]  /*41d0*/  SEL R5, RZ, 0x1, P0 ;  /* 0x00000001ff057807 */ /* 0x000fc80000000000 */
[----:B------:R-:W-:Y:S02]  /*41e0*/  LOP3.LUT R8, R8, R5, RZ, 0x3c, !PT ;  /* 0x0000000508087212 */ /* 0x000fe400078e3cff */
[----:B--2---:R-:W-:-:S04]  /*41f0*/  SEL R0, RZ, 0x1, P1 ;  /* 0x00000001ff007807 */ /* 0x004fc80000800000 */
[----:B------:R-:W-:Y:S01]  /*4200*/  LOP3.LUT R9, R9, R0, RZ, 0x3c, !PT ;  /* 0x0000000009097212 */ /* 0x000fe200078e3cff */
[----:B------:R-:W-:Y:S06]  /*4210*/  @P3 BRA `(.L_x_84) ;  /* 0xfffffffc002c3947 */ /* 0x000fec000383ffff */
[----:B------:R-:W-:Y:S01]  /*4220*/  ULEA UR5, UR6, UR37, 0x3 ;  /* 0x0000002506057291 */ /* 0x000fe2000f8e18ff */
[----:B------:R-:W-:-:S08]  /*4230*/  SHF.L.U32 R3, R12, 0x1f, RZ ;  /* 0x0000001f0c037819 */ /* 0x000fd000000006ff */
[----:B------:R-:W1:Y:S02]  /*4240*/  SYNCS.PHASECHK.TRANS64 P0, [UR5+0x270], R3 ;  /* 0x00027003ff0075a7 */ /* 0x000e640008001005 */
[----:B-1----:R-:W-:Y:S05]  /*4250*/  @P0 BRA `(.L_x_85) ;  /* 0x0000000000080947 */ /* 0x002fea0003800000 */
[----:B------:R-:W1:Y:S02]  /*4260*/  SYNCS.PHASECHK.TRANS64.TRYWAIT P0, [UR5+0x270], R3 ;  /* 0x00027003ff0075a7 */ /* 0x000e640008001105 */
[----:B-1----:R-:W-:Y:S05]  /*4270*/  @!P0 BRA `(.L_x_86) ;  /* 0x0000004800d08947 */ /* 0x002fea0003800000 */
.L_x_85:
[----:B------:R-:W-:-:S04]  /*4280*/  UIADD3 UR4, UPT, UPT, UR6, 0x1, URZ ;  /* 0x0000000106047890 */ /* 0x000fc8000fffe0ff */
[----:B------:R-:W-:-:S04]  /*4290*/  UISETP.NE.AND UP0, UPT, UR4, 0x2, UPT ;  /* 0x000000020400788c */ /* 0x000fc8000bf05270 */
[----:B------:R-:W-:Y:S02]  /*42a0*/  USEL UR7, URZ, 0x1, UP0 ;  /* 0x00000001ff077887 */ /* 0x000fe40008000000 */
[----:B------:R-:W-:-:S04]  /*42b0*/  USEL UR4, UR4, URZ, UP0 ;  /* 0x000000ff04047287 */ /* 0x000fc80008000000 */
[----:B------:R-:W-:Y:S01]  /*42c0*/  ULEA UR4, UR4, UR37, 0x3 ;  /* 0x0000002504047291 */ /* 0x000fe2000f8e18ff */
[----:B-1----:R-:W-:-:S04]  /*42d0*/  LOP3.LUT R3, R12, UR7, RZ, 0x3c, !PT ;  /* 0x000000070c037c12 */ /* 0x002fc8000f8e3cff */
[----:B------:R-:W-:-:S04]  /*42e0*/  SHF.L.U32 R0, R3, 0x1f, RZ ;  /* 0x0000001f03007819 */ /* 0x000fc800000006ff */
[----:B------:R-:W1:Y:S02]  /*42f0*/  SYNCS.PHASECHK.TRANS64 P0, [UR4+0x270], R0 ;  /* 0x00027000ff0075a7 */ /* 0x000e640008001004 */
[----:B-1----:R-:W-:Y:S05]  /*4300*/  @P0 EXIT ;  /* 0x000000000000094d */ /* 0x002fea0003800000 */
[----:B------:R-:W-:Y:S02]  /*4310*/  SHF.L.U32 R3, R3, 0x1f, RZ ;  /* 0x0000001f03037819 */ /* 0x000fe400000006ff */
[----:B------:R-:W-:-:S07]  /*4320*/  MOV R0, UR4 ;  /* 0x0000000400007c02 */ /* 0x000fce0008000f00 */
.L_x_87:
[----:B-1----:R1:W2:Y:S02]  /*4330*/  SYNCS.PHASECHK.TRANS64.TRYWAIT P0, [R0+URZ+0x270], R3 ;  /* 0x00027003000075a7 */ /* 0x0022a400080011ff */
[----:B--2---:R-:W-:Y:S05]  /*4340*/  @!P0 NANOSLEEP.SYNCS 0x989680 ;  /* 0x009896800000895d */ /* 0x004fea0003900000 */
[----:B------:R-:W2:Y:S02]  /*4350*/  @!P0 SYNCS.PHASECHK.TRANS64 P0, [R0+URZ+0x270], R3 ;  /* 0x00027003000085a7 */ /* 0x000ea400080010ff */
[----:B--2---:R-:W-:Y:S05]  /*4360*/  @P0 EXIT ;  /* 0x000000000000094d */ /* 0x004fea0003800000 */
[----:B------:R-:W-:Y:S05]  /*4370*/  BRA `(.L_x_87) ;  /* 0xfffffffc00ec7947 */ /* 0x000fea000383ffff */
.L_x_80:
[----:B------:R-:W-:Y:S05]  /*4380*/  BRA.U UP4, `(.L_x_88) ;  /* 0x0000001104a07547 */ /* 0x000fea000b800000 */
[----:B------:R-:W-:Y:S01]  /*4390*/  UMOV UR6, 0x40 ;  /* 0x0000004000067882 */ /* 0x000fe20000000000 */
[----:B------:R-:W-:Y:S01]  /*43a0*/  NOP ;  /* 0x0000000000007918 */ /* 0x000fe20000000000 */
[----:B------:R-:W-:Y:S01]  /*43b0*/  ULEA UR6, UR37, UR6, 0x18 ;  /* 0x0000000625067291 */ /* 0x000fe2000f8ec0ff */
[----:B------:R-:W-:Y:S02]  /*43c0*/  UMOV UR7, 0x400 ;  /* 0x0000040000077882 */ /* 0x000fe40000000000 */
[----:B------:R-:W-:-:S06]  /*43d0*/  ULEA UR37, UR37, UR7, 0x18 ;  /* 0x0000000725257291 */ /* 0x000fcc000f8ec0ff */
[----:B------:R-:W1:Y:S02]  /*43e0*/  LDS.U8 R2, [UR6+0x1c] ;  /* 0x00001c06ff027984 */ /* 0x000e640008000000 */
[----:B-1----:R-:W-:-:S13]  /*43f0*/  ISETP.NE.AND P0, PT, R2, RZ, PT ;  /* 0x000000ff0200720c */ /* 0x002fda0003f05270 */
[----:B------:R-:W-:Y:S05]  /*4400*/  @P0 BRA `(.L_x_89) ;  /* 0x0000000400080947 */ /* 0x000fea0003800000 */
[----:B------:R-:W-:Y:S02]  /*4410*/  UISETP.NE.U32.AND UP0, UPT, UR5, 0x1, UPT ;  /* 0x000000010500788c */ /* 0x000fe4000bf05070 */
[----:B------:R-:W-:-:S07]  /*4420*/  UIADD3 UR8, UPT, UPT, UR6, 0x8, URZ ;  /* 0x0000000806087890 */ /* 0x000fce000fffe0ff */
[----:B------:R-:W-:Y:S05]  /*4430*/  BRA.U !UP0, `(.L_x_90) ;  /* 0x00000001089c7547 */ /* 0x000fea000b800000 */
[----:B------:R-:W-:Y:S01]  /*4440*/  ELECT P0, URZ, PT ;  /* 0x0000000000ff782f */ /* 0x000fe20003800000 */
[----:B------:R-:W-:-:S12]  /*4450*/  BSSY B0, `(.L_x_90) ;  /* 0x0000025000007945 */ /* 0x000fd80003800000 */
[----:B------:R-:W-:Y:S05]  /*4460*/  @!P0 BRA `(.L_x_91) ;  /* 0x00000000008c8947 */ /* 0x000fea0003800000 */
[----:B------:R-:W-:-:S05]  /*4470*/  UMOV UR7, 0x10 ;  /* 0x0000001000077882 */ /* 0x000fca0000000000 */
[----:B------:R-:W-:Y:S04]  /*4480*/  DEPBAR.LE SB1, 0x36 ;  /* 0x00009d800000791a */ /* 0x000fe80000000000 */
[----:B------:R-:W1:Y:S02]  /*4490*/  UTCATOMSWS.2CTA.FIND_AND_SET.ALIGN UP1, UR7, UR7 ;  /* 0x00000007000775e3 */ /* 0x000e640008220800 */
[----:B-1----:R-:W-:Y:S01]  /*44a0*/  MOV R11, UR7 ;  /* 0x00000007000b7c02 */ /* 0x002fe20008000f00 */
[----:B------:R-:W-:Y:S06]  /*44b0*/  BRA.U UP1, `(.L_x_92) ;  /* 0x0000000101187547 */ /* 0x000fec000b800000 */
.L_x_93:
[----:B------:R-:W-:Y:S05]  /*44c0*/  NANOSLEEP 0x64 ;  /* 0x000000640000795d */ /* 0x000fea0003800000 */
[----:B------:R-:W-:-:S05]  /*44d0*/  UMOV UR7, 0x10 ;  /* 0x0000001000077882 */ /* 0x000fca0000000000 */
[----:B------:R-:W-:Y:S04]  /*44e0*/  DEPBAR.LE SB1, 0x36 ;  /* 0x00009d800000791a */ /* 0x000fe80000000000 */
[----:B------:R-:W1:Y:S02]  /*44f0*/  UTCATOMSWS.2CTA.FIND_AND_SET.ALIGN UP1, UR7, UR7 ;  /* 0x00000007000775e3 */ /* 0x000e640008220800 */
[----:B-1----:R-:W-:Y:S01]  /*4500*/  MOV R11, UR7 ;  /* 0x00000007000b7c02 */ /* 0x002fe20008000f00 */
[----:B------:R-:W-:Y:S05]  /*4510*/  BRA.U !UP1, `(.L_x_93) ;  /* 0xfffffffd09e87547 */ /* 0x000fea000b83ffff */
.L_x_92:
[----:B------:R-:W1:Y:S01]  /*4520*/  LDS R5, [UR6+0x10] ;  /* 0x00001006ff057984 */ /* 0x000e620008000800 */
[----:B------:R-:W-:Y:S01]  /*4530*/  IMAD.U32 R3, RZ, RZ, UR37 ;  /* 0x00000025ff037e24 */ /* 0x000fe2000f8e00ff */
[----:B------:R-:W-:-:S03]  /*4540*/  MOV R2, UR4 ;  /* 0x0000000400027c02 */ /* 0x000fc60008000f00 */
[----:B------:R-:W-:Y:S01]  /*4550*/  VIADD R3, R3, 0x310 ;  /* 0x0000031003037836 */ /* 0x000fe20000000000 */
[----:B-1----:R-:W-:-:S04]  /*4560*/  SHF.L.U32 R5, R5, 0x1f, RZ ;  /* 0x0000001f05057819 */ /* 0x002fc800000006ff */
[----:B------:R-:W1:Y:S02]  /*4570*/  SYNCS.PHASECHK.TRANS64.TRYWAIT P0, [UR6+0x8], R5 ;  /* 0x00000805ff0075a7 */ /* 0x000e640008001106 */
[----:B-1----:R-:W-:Y:S05]  /*4580*/  @P0 BRA `(.L_x_94) ;  /* 0x0000000000080947 */ /* 0x002fea0003800000 */
[----:B------:R-:W1:Y:S02]  /*4590*/  SYNCS.PHASECHK.TRANS64.TRYWAIT P0, [UR6+0x8], R5 ;  /* 0x00000805ff0075a7 */ /* 0x000e640008001106 */
[----:B-1----:R-:W-:Y:S05]  /*45a0*/  @!P0 BRA `(.L_x_95) ;  /* 0x00000048001c8947 */ /* 0x002fea0003800000 */
.L_x_94:
[----:B-1----:R-:W-:Y:S01]  /*45b0*/  HFMA2 R4, -RZ, RZ, 0, 5.9604644775390625e-08 ;  /* 0x00000001ff047431 */ /* 0x002fe200000001ff */
[----:B------:R-:W-:Y:S01]  /*45c0*/  UPRMT UR7, UR4, 0x654, UR8 ;  /* 0x0000065404077896 */ /* 0x000fe20008000008 */
[----:B------:R-:W-:Y:S01]  /*45d0*/  IMAD.MOV.U32 R6, RZ, RZ, 0xffff ;  /* 0x0000ffffff067424 */ /* 0x000fe200078e00ff */
[----:B------:R-:W-:Y:S01]  /*45e0*/  PRMT R2, R2, 0x654, R3 ;  /* 0x0000065402027816 */ /* 0x000fe20000000003 */
[----:B------:R-:W-:Y:S02]  /*45f0*/  IMAD.MOV.U32 R5, RZ, RZ, 0x4 ;  /* 0x00000004ff057424 */ /* 0x000fe400078e00ff */
[----:B------:R-:W-:Y:S01]  /*4600*/  IMAD.SHL.U32 R9, R11, 0x20, RZ ;  /* 0x000000200b097824 */ /* 0x000fe200078e00ff */
[----:B------:R-:W-:Y:S02]  /*4610*/  MOV R3, UR7 ;  /* 0x0000000700037c02 */ /* 0x000fe40008000f00 */
[-C--:B------:R-:W-:Y:S01]  /*4620*/  SHF.L.U32 R7, R6, R11.reuse, RZ ;  /* 0x0000000b06077219 */ /* 0x080fe200000006ff */
[----:B------:R1:W-:Y:S01]  /*4630*/  SYNCS.ARRIVE.TRANS64.RED RZ, [UR7], R5 ;  /* 0x00000005ffff79a7 */ /* 0x0003e20008000407 */
[----:B------:R-:W-:Y:S01]  /*4640*/  SHF.L.U32 R6, R4, R11, RZ ;  /* 0x0000000b04067219 */ /* 0x000fe200000006ff */
[----:B------:R1:W-:Y:S04]  /*4650*/  STS [UR37+0x310], R9 ;  /* 0x00031009ff007988 */ /* 0x0003e80008000825 */
[----:B------:R1:W-:Y:S04]  /*4660*/  STAS [R2.64], R11 ;  /* 0x0000000b02007dbd */ /* 0x0003e8000c0008ff */
[----:B------:R1:W-:Y:S04]  /*4670*/  ATOMS.OR RZ, [UR6+0x14], R7 ;  /* 0x00001407ffff798c */ /* 0x0003e8000b000006 */
[----:B------:R1:W-:Y:S04]  /*4680*/  ATOMS.OR RZ, [UR6+0x18], R6 ;  /* 0x00001806ffff798c */ /* 0x0003e8000b000006 */
[----:B------:R1:W-:Y:S02]  /*4690*/  ATOMS.XOR RZ, [UR6+0x10], R4 ;  /* 0x00001004ffff798c */ /* 0x0003e4000b800006 */
.L_x_91:
[----:B------:R-:W-:Y:S05]  /*46a0*/  BSYNC B0 ;  /* 0x0000000000007941 */ /* 0x000fea0003800000 */
.L_x_90:
[----:B------:R-:W-:Y:S05]  /*46b0*/  BRA.U UP0, `(.L_x_96) ;  /* 0x00000001006c7547 */ /* 0x000fea000b800000 */
[----:B------:R-:W-:-:S03]  /*46c0*/  UMOV UR7, 0xffffffff ;  /* 0xffffffff00077882 */ /* 0x000fc60000000000 */
[----:B------:R-:W-:Y:S05]  /*46d0*/  BRA.DIV UR7, `(.L_x_97) ;  /* 0x0000004607e87947 */ /* 0x000fea000b800000 */
[----:B------:R-:W-:-:S13]  /*46e0*/  ELECT P6, URZ, PT ;  /* 0x0000000000ff782f */ /* 0x000fda00038c0000 */
.L_x_227:
[----:B------:R-:W-:Y:S05]  /*46f0*/  @!P6 BRA `(.L_x_96) ;  /* 0x00000000005ce947 */ /* 0x000fea0003800000 */
[----:B-1----:R-:W1:Y:S02]  /*4700*/  LDS R3, [UR6+0x10] ;  /* 0x00001006ff037984 */ /* 0x002e640008000800 */
[----:B-1----:R-:W-:-:S04]  /*4710*/  SHF.L.U32 R3, R3, 0x1f, RZ ;  /* 0x0000001f03037819 */ /* 0x002fc800000006ff */
[----:B------:R-:W1:Y:S02]  /*4720*/  SYNCS.PHASECHK.TRANS64.TRYWAIT P0, [UR6+0x8], R3 ;  /* 0x00000803ff0075a7 */ /* 0x000e640008001106 */
[----:B-1----:R-:W-:Y:S05]  /*4730*/  @P0 BRA `(.L_x_98) ;  /* 0x0000000000080947 */ /* 0x002fea0003800000 */
[----:B------:R-:W1:Y:S02]  /*4740*/  SYNCS.PHASECHK.TRANS64.TRYWAIT P0, [UR6+0x8], R3 ;  /* 0x00000803ff0075a7 */ /* 0x000e640008001106 */
[----:B-1----:R-:W-:Y:S05]  /*4750*/  @!P0 BRA `(.L_x_99) ;  /* 0x0000004400e88947 */ /* 0x002fea0003800000 */
.L_x_98:
[----:B------:R-:W2:Y:S01]  /*4760*/  LDS R5, [UR37+0x310] ;  /* 0x00031025ff057984 */ /* 0x000ea20008000800 */
[----:B-1----:R-:W-:Y:S02]  /*4770*/  HFMA2 R2, -RZ, RZ, 0, 5.9604644775390625e-08 ;  /* 0x00000001ff027431 */ /* 0x002fe400000001ff */
[----:B------:R-:W-:Y:S01]  /*4780*/  IMAD.MOV.U32 R3, RZ, RZ, 0xffff ;  /* 0x0000ffffff037424 */ /* 0x000fe200078e00ff */
[----:B------:R-:W-:Y:S01]  /*4790*/  UPRMT UR7, UR4, 0x654, UR8 ;  /* 0x0000065404077896 */ /* 0x000fe20008000008 */
[----:B--2---:R-:W-:-:S03]  /*47a0*/  IMAD.SHL.U32 R4, R5, 0x20, RZ ;  /* 0x0000002005047824 */ /* 0x004fc600078e00ff */
[-C--:B------:R-:W-:Y:S02]  /*47b0*/  SHF.L.U32 R3, R3, R5.reuse, RZ ;  /* 0x0000000503037219 */ /* 0x080fe400000006ff */
[----:B------:R-:W-:Y:S01]  /*47c0*/  SHF.L.U32 R5, R2, R5, RZ ;  /* 0x0000000502057219 */ /* 0x000fe200000006ff */
[----:B------:R2:W-:Y:S04]  /*47d0*/  STS [UR37+0x310], R4 ;  /* 0x00031004ff007988 */ /* 0x0005e80008000825 */
[----:B------:R2:W-:Y:S04]  /*47e0*/  ATOMS.OR RZ, [UR6+0x14], R3 ;  /* 0x00001403ffff798c */ /* 0x0005e8000b000006 */
[----:B------:R2:W-:Y:S01]  /*47f0*/  ATOMS.OR RZ, [UR6+0x18], R5 ;  /* 0x00001805ffff798c */ /* 0x0005e2000b000006 */
[----:B------:R-:W-:Y:S03]  /*4800*/  SYNCS.ARRIVE.TRANS64.RED.A1T0 RZ, [UR7], RZ ;  /* 0x000000ffffff79a7 */ /* 0x000fe60008100407 */
[----:B------:R2:W-:Y:S01]  /*4810*/  ATOMS.XOR RZ, [UR6+0x10], R2 ;  /* 0x00001002ffff798c */ /* 0x0005e2000b800006 */
[----:B------:R-:W-:Y:S05]  /*4820*/  BRA `(.L_x_96) ;  /* 0x0000000000107947 */ /* 0x000fea0003800000 */
.L_x_89:
[----:B------:R-:W-:-:S05]  /*4830*/  MOV R2, 0xffffffff ;  /* 0xffffffff00027802 */ /* 0x000fca0000000f00 */
[----:B------:R1:W-:Y:S02]  /*4840*/  STS [UR37+0x310], R2 ;  /* 0x00031002ff007988 */ /* 0x0003e40008000825 */
[----:B-1----:R-:W-:Y:S02]  /*4850*/  MOV R2, 0x4870 ;  /* 0x0000487000027802 */ /* 0x002fe40000000f00 */
[----:B-----5:R-:W-:Y:S05]  /*4860*/  CALL.REL.NOINC `($__internal_1_$__cuda_sm10x_tcgen05_guardrail_trap_phase_invalid_during_alloc) ;  /* 0x0000004800f07944 */ /* 0x020fea0003c00000 */
.L_x_96:
[----:B------:R-:W-:Y:S05]  /*4870*/  WARPSYNC.ALL ;  /* 0x0000000000007948 */ /* 0x000fea0003800000 */
[----:B------:R-:W3:Y:S01]  /*4880*/  S2UR UR8, SR_CgaCtaId ;  /* 0x00000000000879c3 */ /* 0x000ee20000008800 */
[----:B------:R-:W-:Y:S01]  /*4890*/  UMOV UR6, 0x400 ;  /* 0x0000040000067882 */ /* 0x000fe20000000000 */
[----:B------:R-:W-:-:S06]  /*48a0*/  NOP ;  /* 0x0000000000007918 */ /* 0x000fcc0000000000 */
[----:B------:R-:W-:Y:S06]  /*48b0*/  BAR.ARV 0x6, 0xa0 ;  /* 0x0182800000007b1d */ /* 0x000fec0000002000 */
[----:B------:R-:W-:Y:S01]  /*48c0*/  LOP3.LUT R0, R0, 0xffff, RZ, 0xc0, !PT ;  /* 0x0000ffff00007812 */ /* 0x000fe200078ec0ff */
[----:B-1----:R-:W-:Y:S01]  /*48d0*/  IMAD.MOV.U32 R9, RZ, RZ, 0x1 ;  /* 0x00000001ff097424 */ /* 0x002fe200078e00ff */
[----:B------:R-:W-:Y:S01]  /*48e0*/  LOP3.LUT R8, R8, 0xffff, RZ, 0xc0, !PT ;  /* 0x0000ffff08087812 */ /* 0x000fe200078ec0ff */
[----:B------:R-:W-:Y:S01]  /*48f0*/  UMOV UR22, URZ ;  /* 0x000000ff00167c82 */ /* 0x000fe20008000000 */
[----:B------:R-:W-:Y:S01]  /*4900*/  R2UR UR12, R0 ;  /* 0x00000000000c72ca */ /* 0x000fe200000e0000 */
[----:B------:R-:W-:Y:S01]  /*4910*/  UMOV UR21, URZ ;  /* 0x000000ff00157c82 */ /* 0x000fe20008000000 */
[----:B------:R-:W-:Y:S01]  /*4920*/  R2UR UR13, R8 ;  /* 0x00000000080d72ca */ /* 0x000fe200000e0000 */
[----:B------:R-:W-:Y:S01]  /*4930*/  IMAD.MOV.U32 R8, RZ, RZ, RZ ;  /* 0x000000ffff087224 */ /* 0x000fe200078e00ff */
[----:B------:R-:W-:Y:S01]  /*4940*/  UMOV UR20, URZ ;  /* 0x000000ff00147c82 */ /* 0x000fe20008000000 */
[----:B------:R-:W-:-:S02]  /*4950*/  UISETP.NE.AND UP2, UPT, UR5, URZ, UPT ;  /* 0x000000ff0500728c */ /* 0x000fc4000bf45270 */
[----:B---3--:R-:W-:Y:S01]  /*4960*/  ULEA UR8, UR8, UR6, 0x18 ;  /* 0x0000000608087291 */ /* 0x008fe2000f8ec0ff */
[----:B------:R-:W1:Y:S03]  /*4970*/  LDCU UR6, c[0x0][0x38c] ;  /* 0x00007180ff0677ac */ /* 0x000e660008000800 */
[----:B------:R-:W-:Y:S02]  /*4980*/  UIADD3 UR14, UPT, UPT, UR8, 0x2600, URZ ;  /* 0x00002600080e7890 */ /* 0x000fe4000fffe0ff */
[----:B------:R-:W-:-:S03]  /*4990*/  UIADD3 UR15, UPT, UPT, UR8, 0x26600, URZ ;  /* 0x00026600080f7890 */ /* 0x000fc6000fffe0ff */
[----:B--2---:R-:W2:Y:S01]  /*49a0*/  LDS R2, [UR8+0x310] ;  /* 0x00031008ff027984 */ /* 0x004ea20008000800 */
[----:B------:R-:W-:Y:S02]  /*49b0*/  USHF.R.U32.HI UR14, URZ, 0x4, UR14 ;  /* 0x00000004ff0e7899 */ /* 0x000fe4000801160e */
[----:B------:R-:W-:Y:S02]  /*49c0*/  USHF.R.U32.HI UR15, URZ, 0x4, UR15 ;  /* 0x00000004ff0f7899 */ /* 0x000fe4000801160f */
[----:B------:R-:W-:Y:S02]  /*49d0*/  ULOP3.LUT UR14, UR14, 0x3fff, URZ, 0xc0, !UPT ;  /* 0x00003fff0e0e7892 */ /* 0x000fe4000f8ec0ff */
[----:B------:R-:W-:Y:S02]  /*49e0*/  ULOP3.LUT UR15, UR15, 0x3fff, URZ, 0xc0, !UPT ;  /* 0x00003fff0f0f7892 */ /* 0x000fe4000f8ec0ff */
[----:B------:R-:W-:Y:S02]  /*49f0*/  ULOP3.LUT UR14, UR14, 0x10000, URZ, 0xfc, !UPT ;  /* 0x000100000e0e7892 */ /* 0x000fe4000f8efcff */
[----:B-1----:R-:W-:-:S02]  /*4a00*/  UIADD3 UR6, UPT, UPT, UR6, 0x3f, URZ ;  /* 0x0000003f06067890 */ /* 0x002fc4000fffe0ff */
[----:B------:R-:W-:Y:S02]  /*4a10*/  ULOP3.LUT UR15, UR15, 0x10000, URZ, 0xfc, !UPT ;  /* 0x000100000f0f7892 */ /* 0x000fe4000f8efcff */
[----:B------:R-:W-:Y:S01]  /*4a20*/  USHF.R.S32.HI UR7, URZ, 0x1f, UR6 ;  /* 0x0000001fff077899 */ /* 0x000fe20008011406 */
[----:B------:R-:W-:Y:S01]  /*4a30*/  UMOV UR28, 0x0 ;  /* 0x00000000001c7882 */ /* 0x000fe20000000000 */
[----:B------:R-:W-:Y:S02]  /*4a40*/  UMOV UR29, 0x81004a0 ;  /* 0x081004a0001d7882 */ /* 0x000fe40000000000 */
[----:B------:R-:W-:Y:S01]  /*4a50*/  ULEA.HI UR7, UR7, UR6, URZ, 0x6 ;  /* 0x0000000607077291 */ /* 0x000fe2000f8f30ff */
[----:B------:R-:W-:Y:S01]  /*4a60*/  UMOV UR26, 0x0 ;  /* 0x00000000001a7882 */ /* 0x000fe20000000000 */
[----:B------:R-:W-:Y:S02]  /*4a70*/  UMOV UR27, 0x81004a0 ;  /* 0x081004a0001b7882 */ /* 0x000fe40000000000 */
[----:B------:R-:W-:-:S04]  /*4a80*/  USHF.R.S32.HI UR7, URZ, 0x6, UR7 ;  /* 0x00000006ff077899 */ /* 0x000fc80008011407 */
[----:B------:R-:W-:-:S04]  /*4a90*/  UISETP.LT.AND UP0, UPT, UR7, 0x1, UPT ;  /* 0x000000010700788c */ /* 0x000fc8000bf01270 */
[----:B------:R-:W-:Y:S01]  /*4aa0*/  USEL UR23, UR7, 0x1, !UP0 ;  /* 0x0000000107177887 */ /* 0x000fe2000c000000 */
[----:B--2---:R-:W-:Y:S02]  /*4ab0*/  R2UR UR24, R2 ;  /* 0x00000000021872ca */ /* 0x004fe400000e0000 */
[----:B------:R-:W-:-:S13]  /*4ac0*/  CS2R R2, SRZ ;  /* 0x0000000000027805 */ /* 0x000fda000001ff00 */
.L_x_107:
[C---:B------:R-:W-:Y:S02]  /*4ad0*/  LEA R0, R8.reuse, UR8, 0x3 ;  /* 0x0000000808007c11 */ /* 0x040fe4000f8e18ff */
[----:B------:R-:W-:Y:S02]  /*4ae0*/  SHF.L.U32 R5, R3, 0x1f, RZ ;  /* 0x0000001f03057819 */ /* 0x000fe400000006ff */
[----:B------:R-:W-:Y:S02]  /*4af0*/  LEA R4, R8, UR8, 0x4 ;  /* 0x0000000808047c11 */ /* 0x000fe4000f8e20ff */
[----:B------:R-:W1:Y:S02]  /*4b00*/  SYNCS.PHASECHK.TRANS64.TRYWAIT P0, [R0+URZ+0x260], R5 ;  /* 0x00026005000075a7 */ /* 0x000e6400080011ff */
[----:B-1-34-:R-:W-:Y:S05]  /*4b10*/  @!P0 BRA `(.L_x_100) ;  /* 0x0000004400108947 */ /* 0x01afea0003800000 */
.L_x_228:
[----:B-1----:R-:W1:Y:S01]  /*4b20*/  LDS.128 R4, [R4+0x2f0] ;  /* 0x0002f00004047984 */ /* 0x002e620000000c00 */
[----:B------:R-:W-:Y:S02]  /*4b30*/  VIADD R0, R0, 0x270 ;  /* 0x0000027000007836 */ /* 0x000fe40000000000 */
[----:B------:R-:W-:Y:S01]  /*4b40*/  VIADD R8, R8, 0x1 ;  /* 0x0000000108087836 */ /* 0x000fe20000000000 */
[----:B------:R-:W-:Y:S01]  /*4b50*/  @!PT LDS RZ, [RZ] ;  /* 0x00000000fffff984 */ /* 0x000fe20000000800 */
[----:B------:R-:W-:Y:S01]  /*4b60*/  @!PT LDS RZ, [RZ] ;  /* 0x00000000fffff984 */ /* 0x000fe20000000800 */
[----:B------:R-:W-:Y:S01]  /*4b70*/  @!PT LDS RZ, [RZ] ;  /* 0x00000000fffff984 */ /* 0x000fe20000000800 */
[----:B------:R-:W-:Y:S01]  /*4b80*/  @!PT LDS RZ, [RZ] ;  /* 0x00000000fffff984 */ /* 0x000fe20000000800 */
[----:B------:R2:W-:Y:S06]  /*4b90*/  MEMBAR.ALL.CTA ;  /* 0x0000000000007992 */ /* 0x0005ec0000008000 */
[----:B--2---:R-:W2:Y:S01]  /*4ba0*/  FENCE.VIEW.ASYNC.S ;  /* 0x00000000000073c6 */ /* 0x004ea20000000000 */
[----:B------:R-:W-:-:S04]  /*4bb0*/  PRMT R0, RZ, 0x654, R0 ;  /* 0x00000654ff007816 */ /* 0x000fc80000000000 */
[----:B--2---:R2:W-:Y:S01]  /*4bc0*/  SYNCS.ARRIVE.TRANS64.RED.A1T0 RZ, [R0+URZ], RZ ;  /* 0x000000ff00ff79a7 */ /* 0x0045e200081004ff */
[----:B-1----:R-:W-:Y:S01]  /*4bd0*/  LOP3.LUT P1, RZ, R6, 0x1, RZ, 0xc0, !PT ;  /* 0x0000000106ff7812 */ /* 0x002fe2000782c0ff */
[----:B--2---:R-:W-:-:S12]  /*4be0*/  BRA.U UP2, `(.L_x_101) ;  /* 0x0000000102e07547 */ /* 0x004fd8000b800000 */
[----:B------:R-:W1:Y:S01]  /*4bf0*/  LDCU UR6, c[0x0][0x38c] ;  /* 0x00007180ff0677ac */ /* 0x000e620008000800 */
[----:B------:R-:W-:Y:S02]  /*4c00*/  PLOP3.LUT P2, PT, PT, PT, PT, 0x80, 0x8 ;  /* 0x000000000008781c */ /* 0x000fe40003f4f070 */
[----:B------:R-:W-:Y:S01]  /*4c10*/  SHF.L.U32 R5, R9, 0x1f, RZ ;  /* 0x0000001f09057819 */ /* 0x000fe200000006ff */
[----:B------:R-:W-:Y:S02]  /*4c20*/  ULEA UR10, UR22, UR8, 0x3 ;  /* 0x00000008160a7291 */ /* 0x000fe4000f8e18ff */
[----:B------:R-:W-:Y:S02]  /*4c30*/  ULEA UR11, UR22, UR24, 0x5 ;  /* 0x00000018160b7291 */ /* 0x000fe4000f8e28ff */
[----:B-1----:R-:W-:-:S06]  /*4c40*/  UISETP.GE.AND UP0, UPT, UR6, 0x1, UPT ;  /* 0x000000010600788c */ /* 0x002fcc000bf06270 */
[----:B------:R-:W-:-:S05]  /*4c50*/  PLOP3.LUT P0, PT, PT, PT, UP0, 0x80, 0x8 ;  /* 0x000000000008781c */ /* 0x000fca0003f0f008 */
[----:B------:R-:W-:-:S08]  /*4c60*/  @UP0 ULEA UR6, UR21, UR8, 0x3 ;  /* 0x0000000815060291 */ /* 0x000fd0000f8e18ff */
[----:B------:R-:W-:-:S04]  /*4c70*/  @P0 SHF.L.U32 R0, R2, 0x1f, RZ ;  /* 0x0000001f02000819 */ /* 0x000fc800000006ff */
[----:B------:R1:W2:Y:S01]  /*4c80*/  @P0 SYNCS.PHASECHK.TRANS64.TRYWAIT P2, [UR6], R0 ;  /* 0x00000000ff0005a7 */ /* 0x0002a20008041106 */
[----:B------:R-:W3:Y:S02]  /*4c90*/  SYNCS.PHASECHK.TRANS64.TRYWAIT P0, [UR10+0x2a0], R5 ;  /* 0x0002a005ff0075a7 */ /* 0x000ee4000800110a */
[----:B-123--:R-:W-:Y:S05]  /*4ca0*/  @!P0 BRA `(.L_x_102) ;  /* 0x0000004000c08947 */ /* 0x00efea0003800000 */
.L_x_230:
[----:B------:R-:W-:Y:S01]  /*4cb0*/  UMOV UR19, UR20 ;  /* 0x0000001400137c82 */ /* 0x000fe20008000000 */
[----:B------:R-:W-:Y:S05]  /*4cc0*/  BRA.U !UP0, `(.L_x_103) ;  /* 0x0000000108987547 */ /* 0x000fea000b800000 */
[----:B------:R-:W-:Y:S02]  /*4cd0*/  UIADD3 UR19, UPT, UPT, UR23, UR20, URZ ;  /* 0x0000001417137290 */ /* 0x000fe4000fffe0ff */
[----:B------:R-:W-:Y:S01]  /*4ce0*/  UPLOP3.LUT UP3, UPT, UPT, UPT, UPT, 0x40, 0x4 ;  /* 0x000000000004789c */ /* 0x000fe20003f6e870 */
[----:B------:R-:W-:Y:S01]  /*4cf0*/  UMOV UR18, UR7 ;  /* 0x0000000700127c82 */ /* 0x000fe20008000000 */
[----:B------:R-:W-:-:S09]  /*4d00*/  UMOV UR17, UR21 ;  /* 0x0000001500117c82 */ /* 0x000fd20008000000 */
.L_x_106:
[----:B--2---:R-:W-:Y:S01]  /*4d10*/  ULEA UR9, UR17, UR8, 0x3 ;  /* 0x0000000811097291 */ /* 0x004fe2000f8e18ff */
[----:B---3--:R-:W-:Y:S11]  /*4d20*/  @P2 BRA `(.L_x_104) ;  /* 0x00000000000c2947 */ /* 0x008ff60003800000 */
[----:B-1----:R-:W-:Y:S04]  /*4d30*/  SHF.L.U32 R5, R2, 0x1f, RZ ;  /* 0x0000001f02057819 */ /* 0x002fe800000006ff */
[----:B------:R-:W1:Y:S02]  /*4d40*/  SYNCS.PHASECHK.TRANS64.TRYWAIT P0, [UR9], R5 ;  /* 0x00000005ff0075a7 */ /* 0x000e640008001109 */
[----:B-1----:R-:W-:Y:S05]  /*4d50*/  @!P0 BRA `(.L_x_105) ;  /* 0x0000004000ac8947 */ /* 0x002fea0003800000 */
.L_x_104:
[----:B------:R-:W-:Y:S01]  /*4d60*/  UISETP.NE.AND UP0, UPT, UR18, 0x1, UPT ;  /* 0x000000011200788c */ /* 0x000fe2000bf05270 */
[----:B------:R-:W-:Y:S01]  /*4d70*/  PLOP3.LUT P2, PT, PT, PT, PT, 0x80, 0x8 ;  /* 0x000000000008781c */ /* 0x000fe20003f4f070 */
[----:B------:R-:W-:Y:S02]  /*4d80*/  UIADD3 UR21, UPT, UPT, UR17, 0x1, URZ ;  /* 0x0000000111157890 */ /* 0x000fe4000fffe0ff */
[----:B------:R-:W-:Y:S02]  /*4d90*/  ULEA UR30, UR17, UR15, 0x7 ;  /* 0x0000000f111e7291 */ /* 0x000fe4000f8e38ff */
[----:B------:R-:W-:Y:S01]  /*4da0*/  UISETP.NE.AND UP1, UPT, UR21, 0x24, UPT ;  /* 0x000000241500788c */ /* 0x000fe2000bf25270 */
[----:B------:R-:W-:Y:S01]  /*4db0*/  PLOP3.LUT P0, PT, PT, PT, UP0, 0x80, 0x8 ;  /* 0x000000000008781c */ /* 0x000fe20003f0f008 */
[----:B------:R-:W-:Y:S02]  /*4dc0*/  ULEA UR32, UR17, UR14, 0x8 ;  /* 0x0000000e11207291 */ /* 0x000fe4000f8e40ff */
[----:B------:R-:W-:Y:S02]  /*4dd0*/  USEL UR16, URZ, 0x1, UP1 ;  /* 0x00000001ff107887 */ /* 0x000fe40008800000 */
[----:B------:R-:W-:Y:S02]  /*4de0*/  USEL UR21, UR21, URZ, UP1 ;  /* 0x000000ff15157287 */ /* 0x000fe40008800000 */
[----:B------:R-:W-:Y:S02]  /*4df0*/  UIADD3 UR36, UPT, UPT, UR30, 0x2, URZ ;  /* 0x000000021e247890 */ /* 0x000fe4000fffe0ff */
[----:B------:R-:W-:Y:S01]  /*4e00*/  @UP0 ULEA UR6, UR21, UR8, 0x3 ;  /* 0x0000000815060291 */ /* 0x000fe2000f8e18ff */
[----:B------:R-:W-:Y:S01]  /*4e10*/  LOP3.LUT R2, R2, UR16, RZ, 0x3c, !PT ;  /* 0x0000001002027c12 */ /* 0x000fe2000f8e3cff */
[----:B------:R-:W-:Y:S02]  /*4e20*/  UIADD3 UR34, UPT, UPT, UR32, 0x2, URZ ;  /* 0x0000000220227890 */ /* 0x000fe4000fffe0ff */
[----:B------:R-:W-:Y:S01]  /*4e30*/  UIADD3 UR9, UPT, UPT, UR9, 0x120, URZ ;  /* 0x0000012009097890 */ /* 0x000fe2000fffe0ff */
[----:B-1----:R-:W-:Y:S01]  /*4e40*/  @P0 SHF.L.U32 R0, R2, 0x1f, RZ ;  /* 0x0000001f02000819 */ /* 0x002fe200000006ff */
[----:B------:R-:W-:Y:S01]  /*4e50*/  UMOV UR31, 0x80004020 ;  /* 0x80004020001f7882 */ /* 0x000fe20000000000 */
[----:B------:R-:W-:Y:S01]  /*4e60*/  UMOV UR33, 0x80004020 ;  /* 0x8000402000217882 */ /* 0x000fe20000000000 */
[----:B------:R-:W-:Y:S01]  /*4e70*/  UMOV UR37, 0x80004020 ;  /* 0x8000402000257882 */ /* 0x000fe20000000000 */
[----:B------:R2:W3:Y:S01]  /*4e80*/  @P0 SYNCS.PHASECHK.TRANS64.TRYWAIT P2, [UR6], R0 ;  /* 0x00000000ff0005a7 */ /* 0x0004e20008041106 */
[----:B------:R-:W-:Y:S01]  /*4e90*/  UIADD3 UR20, UPT, UPT, UR20, 0x1, URZ ;  /* 0x0000000114147890 */ /* 0x000fe2000fffe0ff */
[----:B------:R2:W-:Y:S01]  /*4ea0*/  UTCIMMA.2CTA gdesc[UR32], gdesc[UR30], tmem[UR11], tmem[UR28], idesc[UR29], UP3 ;  /* 0x00ff1c1e200075ea */ /* 0x0005e20009a0010b */
[----:B------:R-:W-:Y:S02]  /*4eb0*/  UIADD3 UR18, UPT, UPT, UR18, -0x1, URZ ;  /* 0xffffffff12127890 */ /* 0x000fe4000fffe0ff */
[----:B------:R-:W-:Y:S02]  /*4ec0*/  UISETP.NE.AND UP0, UPT, UR20, UR19, UPT ;  /* 0x000000131400728c */ /* 0x000fe4000bf05270 */
[----:B------:R-:W-:Y:S01]  /*4ed0*/  UPLOP3.LUT UP3, UPT, UPT, UPT, UPT, 0x80, 0x8 ;  /* 0x000000000008789c */ /* 0x000fe20003f6f070 */
[----:B------:R-:W-:Y:S01]  /*4ee0*/  UMOV UR35, 0x80004020 ;  /* 0x8000402000237882 */ /* 0x000fe20000000000 */
[----:B------:R-:W-:Y:S01]  /*4ef0*/  UMOV UR17, UR21 ;  /* 0x0000001500117c82 */ /* 0x000fe20008000000 */
[----:B------:R2:W-:Y:S01]  /*4f00*/  UTCIMMA.2CTA gdesc[UR34], gdesc[UR36], tmem[UR11], tmem[UR26], idesc[UR27], UPT ;  /* 0x00ff1a24220075ea */ /* 0x0005e2000ba0010b */
[----:B------:R2:W-:Y:S03]  /*4f10*/  UTCBAR.2CTA.MULTICAST [UR9], URZ, UR13 ;  /* 0x000000ff090073e9 */ /* 0x0005e6000820080d */
[----:B------:R-:W-:Y:S05]  /*4f20*/  BRA.U UP0, `(.L_x_106) ;  /* 0xfffffffd00787547 */ /* 0x000fea000b83ffff */
.L_x_103:
[----:B------:R-:W-:Y:S01]  /*4f30*/  UIADD3 UR10, UPT, UPT, UR10, 0x280, URZ ;  /* 0x000002800a0a7890 */ /* 0x000fe2000fffe0ff */
[----:B------:R-:W-:-:S08]  /*4f40*/  UMOV UR20, UR19 ;  /* 0x0000001300147c82 */ /* 0x000fd00008000000 */
[----:B------:R4:W-:Y:S01]  /*4f50*/  UTCBAR.2CTA.MULTICAST [UR10], URZ, UR12 ;  /* 0x000000ff0a0073e9 */ /* 0x0009e2000820080c */
[----:B------:R-:W-:Y:S02]  /*4f60*/  NOP ;  /* 0x0000000000007918 */ /* 0x000fe40000000000 */
.L_x_101:
[----:B------:R-:W-:Y:S01]  /*4f70*/  UIADD3 UR22, UPT, UPT, UR22, 0x1, URZ ;  /* 0x0000000116167890 */ /* 0x000fe2000fffe0ff */
[----:B------:R-:W-:-:S03]  /*4f80*/  ISETP.NE.AND P0, PT, R8, 0x2, PT ;  /* 0x000000020800780c */ /* 0x000fc60003f05270 */
[----:B------:R-:W-:Y:S01]  /*4f90*/  UISETP.NE.AND UP0, UPT, UR22, 0x4, UPT ;  /* 0x000000041600788c */ /* 0x000fe2000bf05270 */
[----:B-12---:R-:W-:Y:S02]  /*4fa0*/  SEL R0, RZ, 0x1, P0 ;  /* 0x00000001ff007807 */ /* 0x006fe40000000000 */
[----:B------:R-:W-:Y:S01]  /*4fb0*/  SEL R8, R8, RZ, P0 ;  /* 0x000000ff08087207 */ /* 0x000fe20000000000 */
[----:B------:R-:W-:Y:S01]  /*4fc0*/  USEL UR6, URZ, 0x1, UP0 ;  /* 0x00000001ff067887 */ /* 0x000fe20008000000 */
[----:B------:R-:W-:Y:S01]  /*4fd0*/  LOP3.LUT R3, R3, R0, RZ, 0x3c, !PT ;  /* 0x0000000003037212 */ /* 0x000fe200078e3cff */
[----:B------:R-:W-:-:S04]  /*4fe0*/  USEL UR22, UR22, URZ, UP0 ;  /* 0x000000ff16167287 */ /* 0x000fc80008000000 */
[----:B------:R-:W-:Y:S01]  /*4ff0*/  LOP3.LUT R9, R9, UR6, RZ, 0x3c, !PT ;  /* 0x0000000609097c12 */ /* 0x000fe2000f8e3cff */
[----:B------:R-:W-:Y:S07]  /*5000*/  @P1 BRA `(.L_x_107) ;  /* 0xfffffff800b01947 */ /* 0x000fee000383ffff */
[----:B------:R-:W1:Y:S01]  /*5010*/  S2UR UR6, SR_CgaCtaId ;  /* 0x00000000000679c3 */ /* 0x000e620000008800 */
[----:B------:R-:W-:Y:S01]  /*5020*/  ELECT P0, URZ, PT ;  /* 0x0000000000ff782f */ /* 0x000fe20003800000 */
[----:B------:R-:W-:Y:S01]  /*5030*/  HFMA2 R0, -RZ, RZ, 0, 5.9604644775390625e-08 ;  /* 0x00000001ff007431 */ /* 0x000fe200000001ff */
[----:B------:R-:W-:-:S05]  /*5040*/  UMOV UR7, 0x40 ;  /* 0x0000004000077882 */ /* 0x000fca0000000000 */
[----:B------:R-:W-:Y:S01]  /*5050*/  UVIRTCOUNT.DEALLOC.SMPOOL 0x80 ;  /* 0x000000800000784c */ /* 0x000fe20000000000 */
[----:B------:R-:W-:Y:S02]  /*5060*/  UISETP.NE.AND UP0, UPT, UR5, URZ, UPT ;  /* 0x000000ff0500728c */ /* 0x000fe4000bf05270 */
[----:B-1----:R-:W-:-:S09]  /*5070*/  ULEA UR6, UR6, UR7, 0x18 ;  /* 0x0000000706067291 */ /* 0x002fd2000f8ec0ff */
[----:B------:R1:W-:Y:S01]  /*5080*/  @P0 STS.U8 [UR6+0x1c], R0 ;  /* 0x00001c00ff000988 */ /* 0x0003e20008000006 */
[----:B------:R-:W-:Y:S05]  /*5090*/  BRA.U UP0, `(.L_x_108) ;  /* 0x0000000100a07547 */ /* 0x000fea000b800000 */
[----:B------:R-:W-:Y:S01]  /*50a0*/  UIADD3 UR5, UPT, UPT, UR8, 0x2a0, URZ ;  /* 0x000002a008057890 */ /* 0x000fe2000fffe0ff */
[----:B------:R-:W-:-:S03]  /*50b0*/  SHF.L.U32 R3, R9, 0x1f, RZ ;  /* 0x0000001f09037819 */ /* 0x000fc600000006ff */
[----:B------:R-:W-:-:S09]  /*50c0*/  ULEA UR7, UR22, UR5, 0x3 ;  /* 0x0000000516077291 */ /* 0x000fd2000f8e18ff */
[----:B------:R-:W2:Y:S02]  /*50d0*/  SYNCS.PHASECHK.TRANS64.TRYWAIT P0, [UR7], R3 ;  /* 0x00000003ff0075a7 */ /* 0x000ea40008001107 */
[----:B--2---:R-:W-:Y:S05]  /*50e0*/  @!P0 BRA `(.L_x_109) ;  /* 0x0000003c00e08947 */ /* 0x004fea0003800000 */
.L_x_233:
[----:B------:R-:W-:-:S04]  /*50f0*/  UIADD3 UR9, UPT, UPT, UR22, 0x1, URZ ;  /* 0x0000000116097890 */ /* 0x000fc8000fffe0ff */
[----:B------:R-:W-:-:S04]  /*5100*/  UISETP.NE.AND UP1, UPT, UR9, 0x4, UPT ;  /* 0x000000040900788c */ /* 0x000fc8000bf25270 */
[----:B----4-:R-:W-:Y:S02]  /*5110*/  USEL UR10, URZ, 0x1, UP1 ;  /* 0x00000001ff0a7887 */ /* 0x010fe40008800000 */
[----:B------:R-:W-:-:S04]  /*5120*/  USEL UR9, UR9, URZ, UP1 ;  /* 0x000000ff09097287 */ /* 0x000fc80008800000 */
[----:B------:R-:W-:Y:S01]  /*5130*/  ULEA UR7, UR9, UR5, 0x3 ;  /* 0x0000000509077291 */ /* 0x000fe2000f8e18ff */
[----:B------:R-:W-:-:S04]  /*5140*/  LOP3.LUT R2, R9, UR10, RZ, 0x3c, !PT ;  /* 0x0000000a09027c12 */ /* 0x000fc8000f8e3cff */
[----:B-1----:R-:W-:-:S04]  /*5150*/  SHF.L.U32 R3, R2, 0x1f, RZ ;  /* 0x0000001f02037819 */ /* 0x002fc800000006ff */
[----:B------:R-:W1:Y:S02]  /*5160*/  SYNCS.PHASECHK.TRANS64.TRYWAIT P0, [UR7], R3 ;  /* 0x00000003ff0075a7 */ /* 0x000e640008001107 */
[----:B-1----:R-:W-:Y:S05]  /*5170*/  @!P0 BRA `(.L_x_110) ;  /* 0x0000003c00d48947 */ /* 0x002fea0003800000 */
.L_x_235:
        /* <DEDUP_REMOVED lines=9> */
.L_x_237:
[----:B------:R-:W-:-:S04]  /*5210*/  UIADD3 UR9, UPT, UPT, UR9, 0x1, URZ ;  /* 0x0000000109097890 */ /* 0x000fc8000fffe0ff */
[----:B------:R-:W-:-:S04]  /*5220*/  UISETP.NE.AND UP1, UPT, UR9, 0x4, UPT ;  /* 0x000000040900788c */ /* 0x000fc8000bf25270 */
[----:B------:R-:W-:Y:S02]  /*5230*/  USEL UR7, URZ, 0x1, UP1 ;  /* 0x00000001ff077887 */ /* 0x000fe40008800000 */
[----:B------:R-:W-:-:S04]  /*5240*/  USEL UR9, UR9, URZ, UP1 ;  /* 0x000000ff09097287 */ /* 0x000fc80008800000 */
[----:B------:R-:W-:Y:S01]  /*5250*/  ULEA UR9, UR9, UR5, 0x3 ;  /* 0x0000000509097291 */ /* 0x000fe2000f8e18ff */
[----:B-1----:R-:W-:-:S04]  /*5260*/  LOP3.LUT R3, R2, UR7, RZ, 0x3c, !PT ;  /* 0x0000000702037c12 */ /* 0x002fc8000f8e3cff */
[----:B------:R-:W-:Y:S01]  /*5270*/  SHF.L.U32 R3, R3, 0x1f, RZ ;  /* 0x0000001f03037819 */ /* 0x000fe200000006ff */
[----:B------:R-:W-:-:S04]  /*5280*/  IMAD.U32 R0, RZ, RZ, UR9 ;  /* 0x00000009ff007e24 */ /* 0x000fc8000f8e00ff */
[----:B------:R1:W2:Y:S03]  /*5290*/  SYNCS.PHASECHK.TRANS64.TRYWAIT P0, [R0+URZ], R3 ;  /* 0x00000003000075a7 */ /* 0x0002a600080011ff */
[----:B--2---:R-:W-:Y:S05]  /*52a0*/  @!P0 NANOSLEEP.SYNCS 0x989680 ;  /* 0x009896800000895d */ /* 0x004fea0003900000 */
[----:B------:R-:W2:Y:S02]  /*52b0*/  @!P0 SYNCS.PHASECHK.TRANS64 P0, [R0+URZ], R3 ;  /* 0x00000003000085a7 */ /* 0x000ea400080010ff */
[----:B--2---:R-:W-:Y:S05]  /*52c0*/  @P0 BRA `(.L_x_112) ;  /* 0x0000000000200947 */ /* 0x004fea0003800000 */
.L_x_113:
[----:B--2---:R2:W4:Y:S02]  /*52d0*/  SYNCS.PHASECHK.TRANS64.TRYWAIT P0, [R0+URZ], R3 ;  /* 0x00000003000075a7 */ /* 0x00452400080011ff */
[----:B----4-:R-:W-:Y:S05]  /*52e0*/  @!P0 NANOSLEEP.SYNCS 0x989680 ;  /* 0x009896800000895d */ /* 0x010fea0003900000 */
[----:B------:R-:W4:Y:S02]  /*52f0*/  @!P0 SYNCS.PHASECHK.TRANS64 P0, [R0+URZ], R3 ;  /* 0x00000003000085a7 */ /* 0x000f2400080010ff */
[----:B----4-:R-:W-:Y:S05]  /*5300*/  @!P0 BRA `(.L_x_113) ;  /* 0xfffffffc00f08947 */ /* 0x010fea000383ffff */
[----:B------:R-:W-:Y:S05]  /*5310*/  BRA `(.L_x_112) ;  /* 0x00000000000c7947 */ /* 0x000fea0003800000 */
.L_x_108:
[----:B------:R-:W-:-:S04]  /*5320*/  UIADD3 UR5, UPT, UPT, UR8, 0x2e0, URZ ;  /* 0x000002e008057890 */ /* 0x000fc8000fffe0ff */
[----:B------:R-:W-:-:S09]  /*5330*/  UPRMT UR5, UR4, 0x654, UR5 ;  /* 0x0000065404057896 */ /* 0x000fd20008000005 */
[----:B------:R-:W-:Y:S03]  /*5340*/  SYNCS.ARRIVE.TRANS64.RED.A1T0 RZ, [UR5], RZ ;  /* 0x000000ffffff79a7 */ /* 0x000fe60008100405 */
.L_x_112:
[----:B-12---:R-:W-:Y:S01]  /*5350*/  SHF.L.U32 R3, RZ, 0x1f, RZ ;  /* 0x0000001fff037819 */ /* 0x006fe200000006ff */
[----:B------:R-:W-:Y:S01]  /*5360*/  UIADD3 UR5, UPT, UPT, UR8, 0x2e0, URZ ;  /* 0x000002e008057890 */ /* 0x000fe2000fffe0ff */
[----:B------:R-:W-:Y:S02]  /*5370*/  PLOP3.LUT P0, PT, PT, PT, UP0, 0x80, 0x8 ;  /* 0x000000000008781c */ /* 0x000fe40003f0f008 */
[----:B------:R-:W1:Y:S02]  /*5380*/  SYNCS.PHASECHK.TRANS64.TRYWAIT P1, [UR8+0x2e0], R3 ;  /* 0x0002e003ff0075a7 */ /* 0x000e640008021108 */
[----:B-1----:R-:W-:Y:S09]  /*5390*/  @!P1 BRA `(.L_x_114) ;  /* 0x0000003c007c9947 */ /* 0x002ff20003800000 */
.L_x_239:
[----:B------:R-:W-:Y:S01]  /*53a0*/  @!UP0 UPRMT UR5, UR4, 0x654, UR5 ;  /* 0x0000065404058896 */ /* 0x000fe20008000005 */
[----:B------:R-:W-:Y:S02]  /*53b0*/  UMOV UR8, 0xffff ;  /* 0x0000ffff00087882 */ /* 0x000fe40000000000 */
[----:B------:R-:W-:-:S06]  /*53c0*/  UMOV UR4, 0x1 ;  /* 0x0000000100047882 */ /* 0x000fcc0000000000 */
[----:B------:R-:W-:Y:S01]  /*53d0*/  @!P0 SYNCS.ARRIVE.TRANS64.RED.A1T0 RZ, [UR5], RZ ;  /* 0x000000ffffff89a7 */ /* 0x000fe20008100405 */
[----:B------:R-:W-:Y:S01]  /*53e0*/  NOP ;  /* 0x0000000000007918 */ /* 0x000fe20000000000 */
[----:B-1----:R-:W1:Y:S01]  /*53f0*/  LDS R0, [UR6+0x14] ;  /* 0x00001406ff007984 */ /* 0x002e620008000800 */
[----:B------:R-:W-:-:S04]  /*5400*/  ULOP3.LUT UR5, UR24, 0xffff, URZ, 0xc0, !UPT ;  /* 0x0000ffff18057892 */ /* 0x000fc8000f8ec0ff */
[----:B------:R-:W-:-:S04]  /*5410*/  USHF.R.U32.HI UR5, URZ, 0x5, UR5 ;  /* 0x00000005ff057899 */ /* 0x000fc80008011605 */
[----:B------:R-:W-:Y:S02]  /*5420*/  USHF.L.U32 UR8, UR8, UR5, URZ ;  /* 0x0000000508087299 */ /* 0x000fe400080006ff */
[----:B------:R-:W-:-:S04]  /*5430*/  USHF.L.U32 UR4, UR4, UR5, URZ ;  /* 0x0000000504047299 */ /* 0x000fc800080006ff */
[----:B-1----:R-:W-:-:S04]  /*5440*/  LOP3.LUT R0, R0, UR8, RZ, 0xc0, !PT ;  /* 0x0000000800007c12 */ /* 0x002fc8000f8ec0ff */
[----:B------:R-:W-:-:S13]  /*5450*/  ISETP.NE.AND P0, PT, R0, UR8, PT ;  /* 0x0000000800007c0c */ /* 0x000fda000bf05270 */
[----:B------:R-:W-:Y:S05]  /*5460*/  @P0 BRA `(.L_x_115) ;  /* 0x0000000000580947 */ /* 0x000fea0003800000 */
[----:B------:R-:W1:Y:S02]  /*5470*/  LDS R0, [UR6+0x18] ;  /* 0x00001806ff007984 */ /* 0x000e640008000800 */
[----:B-1----:R-:W-:-:S04]  /*5480*/  LOP3.LUT R0, R0, UR4, RZ, 0xc0, !PT ;  /* 0x0000000400007c12 */ /* 0x002fc8000f8ec0ff */
[----:B------:R-:W-:-:S13]  /*5490*/  ISETP.NE.AND P0, PT, R0, UR4, PT ;  /* 0x0000000400007c0c */ /* 0x000fda000bf05270 */
[----:B------:R-:W-:Y:S05]  /*54a0*/  @P0 BRA `(.L_x_116) ;  /* 0x00000000003c0947 */ /* 0x000fea0003800000 */
[----:B------:R-:W1:Y:S01]  /*54b0*/  S2R R2, SR_LANEID ;  /* 0x0000000000027919 */ /* 0x000e620000000000 */
[----:B------:R-:W-:Y:S01]  /*54c0*/  ULOP3.LUT UR8, URZ, UR8, URZ, 0x33, !UPT ;  /* 0x00000008ff087292 */ /* 0x000fe2000f8e33ff */
[----:B------:R-:W-:Y:S01]  /*54d0*/  LOP3.LUT R4, RZ, UR4, RZ, 0x33, !PT ;  /* 0x00000004ff047c12 */ /* 0x000fe2000f8e33ff */
[----:B------:R-:W-:Y:S02]  /*54e0*/  VOTEU.ANY UR7, UPT, PT ;  /* 0x0000000000077886 */ /* 0x000fe400038e0100 */
[----:B------:R-:W-:Y:S01]  /*54f0*/  UFLO.U32 UR7, UR7 ;  /* 0x00000007000772bd */ /* 0x000fe200080e0000 */
[----:B------:R-:W2:Y:S01]  /*5500*/  REDUX UR4, R4 ;  /* 0x00000000040473c4 */ /* 0x000ea20000000000 */
[----:B------:R-:W-:-:S06]  /*5510*/  IMAD.U32 R0, RZ, RZ, UR8 ;  /* 0x00000008ff007e24 */ /* 0x000fcc000f8e00ff */
[----:B------:R1:W-:Y:S01]  /*5520*/  UTCATOMSWS.AND URZ, UR8 ;  /* 0x0000000800ff79e3 */ /* 0x0003e20008000000 */
[----:B------:R-:W3:Y:S01]  /*5530*/  REDUX UR5, R0 ;  /* 0x00000000000573c4 */ /* 0x000ee20000000000 */
[----:B-1----:R-:W-:Y:S01]  /*5540*/  ISETP.EQ.U32.AND P0, PT, R2, UR7, PT ;  /* 0x0000000702007c0c */ /* 0x002fe2000bf02070 */
[----:B--2---:R-:W-:Y:S01]  /*5550*/  IMAD.U32 R2, RZ, RZ, UR4 ;  /* 0x00000004ff027e24 */ /* 0x004fe2000f8e00ff */
[----:B---3--:R-:W-:-:S11]  /*5560*/  MOV R3, UR5 ;  /* 0x0000000500037c02 */ /* 0x008fd60008000f00 */
[----:B------:R1:W-:Y:S04]  /*5570*/  @P0 ATOMS.AND RZ, [UR6+0x14], R3 ;  /* 0x00001403ffff098c */ /* 0x0003e8000a800006 */
[----:B------:R1:W-:Y:S01]  /*5580*/  @P0 ATOMS.AND RZ, [UR6+0x18], R2 ;  /* 0x00001802ffff098c */ /* 0x0003e2000a800006 */
[----:B------:R-:W-:Y:S05]  /*5590*/  BRA `(.L_x_117) ;  /* 0x0000000000147947 */ /* 0x000fea0003800000 */
.L_x_116:
[----:B------:R-:W-:Y:S02]  /*55a0*/  MOV R2, 0x55c0 ;  /* 0x000055c000027802 */ /* 0x000fe40000000f00 */
[----:B---345:R-:W-:Y:S05]  /*55b0*/  CALL.REL.NOINC `($__internal_0_$__cuda_sm10x_tcgen05_guardrail_trap_col_being_dealloced_not_returned_by_alloc) ;  /* 0x0000003c00907944 */ /* 0x038fea0003c00000 */
[----:B------:R-:W-:Y:S05]  /*55c0*/  BRA `(.L_x_117) ;  /* 0x0000000000087947 */ /* 0x000fea0003800000 */
.L_x_115:
[----:B------:R-:W-:Y:S02]  /*55d0*/  MOV R2, 0x55f0 ;  /* 0x000055f000027802 */ /* 0x000fe40000000f00 */
[----:B---345:R-:W-:Y:S05]  /*55e0*/  CALL.REL.NOINC `($__internal_2_$__cuda_sm10x_tcgen05_guardrail_trap_unallocated_columns_being_dealloced) ;  /* 0x0000003c009c7944 */ /* 0x038fea0003c00000 */
.L_x_117:
[----:B------:R-:W-:Y:S01]  /*55f0*/  NOP ;  /* 0x0000000000007918 */ /* 0x000fe20000000000 */
[----:B----4-:R-:W-:Y:S05]  /*5600*/  EXIT ;  /* 0x000000000000794d */ /* 0x010fea0003800000 */
.L_x_88:
[----:B------:R-:W-:-:S09]  /*5610*/  UISETP.NE.OR UP5, UPT, UR10, 0x3, !UP5 ;  /* 0x000000030a00788c */ /* 0x000fd2000efa5670 */
[----:B------:R-:W-:Y:S05]  /*5620*/  BRA.U UP5, `(.L_x_118) ;  /* 0x0000000905c87547 */ /* 0x000fea000b800000 */
[----:B------:R-:W1:Y:S01]  /*5630*/  LDC R0, c[0x0][0xb30] ;  /* 0x0002cc00ff007b82 */ /* 0x000e620000000800 */
[----:B------:R-:W2:Y:S01]  /*5640*/  LDCU.64 UR8, c[0x0][0x888] ;  /* 0x00011100ff0877ac */ /* 0x000ea20008000a00 */
[----:B------:R-:W-:Y:S01]  /*5650*/  IMAD.MOV.U32 R30, RZ, RZ, 0x1 ;  /* 0x00000001ff1e7424 */ /* 0x000fe200078e00ff */
[----:B------:R-:W-:Y:S01]  /*5660*/  CS2R R28, SRZ ;  /* 0x00000000001c7805 */ /* 0x000fe2000001ff00 */
[----:B------:R-:W-:Y:S01]  /*5670*/  IMAD.MOV.U32 R25, RZ, RZ, 0x1000 ;  /* 0x00001000ff197424 */ /* 0x000fe200078e00ff */
[----:B------:R-:W3:Y:S03]  /*5680*/  LDCU.64 UR4, c[0x0][0x890] ;  /* 0x00011200ff0477ac */ /* 0x000ee60008000a00 */
[----:B------:R-:W4:Y:S01]  /*5690*/  LDC R19, c[0x0][0x370] ;  /* 0x0000dc00ff137b82 */ /* 0x000f220000000800 */
[----:B------:R-:W-:Y:S01]  /*56a0*/  UMOV UR6, 0x400 ;  /* 0x0000040000067882 */ /* 0x000fe20000000000 */
[----:B------:R-:W-:-:S02]  /*56b0*/  UPLOP3.LUT UP1, UPT, UPT, UPT, UPT, 0x40, 0x4 ;  /* 0x000000000004789c */ /* 0x000fc40003f2e870 */
[----:B------:R-:W-:-:S04]  /*56c0*/  ULEA UR6, UR37, UR6, 0x18 ;  /* 0x0000000625067291 */ /* 0x000fc8000f8ec0ff */
[----:B------:R-:W4:Y:S01]  /*56d0*/  LDC R2, c[0x0][0xb0c] ;  /* 0x0002c300ff027b82 */ /* 0x000f220000000800 */
[----:B--2---:R-:W-:Y:S02]  /*56e0*/  UISETP.NE.U32.AND UP2, UPT, UR8, URZ, UPT ;  /* 0x000000ff0800728c */ /* 0x004fe4000bf45070 */
[----:B------:R-:W-:Y:S02]  /*56f0*/  UIADD3 UR8, UPT, UPT, UR6, 0x240, URZ ;  /* 0x0000024006087890 */ /* 0x000fe4000fffe0ff */
[----:B---3--:R-:W-:-:S03]  /*5700*/  UISETP.NE.U32.AND UP3, UPT, UR4, URZ, UPT ;  /* 0x000000ff0400728c */ /* 0x008fc6000bf65070 */
[----:B------:R-:W2:Y:S01]  /*5710*/  LDC R18, c[0x0][0xb20] ;  /* 0x0002c800ff127b82 */ /* 0x000ea20000000800 */
[----:B-1----:R-:W-:Y:S01]  /*5720*/  ISETP.NE.AND P1, PT, R0, 0x1, PT ;  /* 0x000000010000780c */ /* 0x002fe20003f25270 */
[----:B------:R-:W-:Y:S02]  /*5730*/  UISETP.NE.AND.EX UP2, UPT, UR9, URZ, UPT, UP2 ;  /* 0x000000ff0900728c */ /* 0x000fe4000bf45320 */
[----:B------:R-:W-:Y:S02]  /*5740*/  UPRMT UR37, UR37, 0x654, UR8 ;  /* 0x0000065425257896 */ /* 0x000fe40008000008 */
[----:B------:R-:W-:Y:S02]  /*5750*/  UISETP.NE.AND.EX UP3, UPT, UR5, URZ, UPT, UP3 ;  /* 0x000000ff0500728c */ /* 0x000fe4000bf65330 */
[----:B------:R-:W1:Y:S08]  /*5760*/  LDC.64 R32, c[0x0][0x348] ;  /* 0x0000d200ff207b82 */ /* 0x000e700000000a00 */
[----:B------:R-:W3:Y:S08]  /*5770*/  LDC.64 R16, c[0x0][0xb10] ;  /* 0x0002c400ff107b82 */ /* 0x000ef00000000a00 */
[----:B------:R-:W1:Y:S08]  /*5780*/  LDC.64 R6, c[0x0][0xb18] ;  /* 0x0002c600ff067b82 */ /* 0x000e700000000a00 */
[----:B------:R-:W1:Y:S08]  /*5790*/  LDC.64 R4, c[0x0][0xb28] ;  /* 0x0002ca00ff047b82 */ /* 0x000e700000000a00 */
[----:B--2-4-:R-:W1:Y:S02]  /*57a0*/  LDC R24, c[0x0][0x374] ;  /* 0x0000dd00ff187b82 */ /* 0x014e640000000800 */
.L_x_126:
[C---:B------:R-:W-:Y:S02]  /*57b0*/  LEA R0, R29.reuse, UR6, 0x3 ;  /* 0x000000061d007c11 */ /* 0x040fe4000f8e18ff */
[----:B------:R-:W-:Y:S02]  /*57c0*/  SHF.L.U32 R3, R28, 0x1f, RZ ;  /* 0x0000001f1c037819 */ /* 0x000fe400000006ff */
[----:B------:R-:W-:Y:S02]  /*57d0*/  LEA R20, R29, UR6, 0x4 ;  /* 0x000000061d147c11 */ /* 0x000fe4000f8e20ff */
[----:B--2---:R-:W2:Y:S02]  /*57e0*/  SYNCS.PHASECHK.TRANS64.TRYWAIT P0, [R0+URZ+0x260], R3 ;  /* 0x00026003000075a7 */ /* 0x004ea400080011ff */
[----:B--2---:R-:W-:Y:S05]  /*57f0*/  @!P0 BRA `(.L_x_119) ;  /* 0x00000038007c8947 */ /* 0x004fea0003800000 */
.L_x_240:
[----:B------:R-:W-:Y:S01]  /*5800*/  ISETP.GE.AND P0, PT, R40, 0x1, PT ;  /* 0x000000012800780c */ /* 0x000fe20003f06270 */
[----:B------:R-:W4:Y:S01]  /*5810*/  LDS.128 R20, [R20+0x2f0] ;  /* 0x0002f00014147984 */ /* 0x000f220000000c00 */
[----:B------:R-:W-:Y:S01]  /*5820*/  ISETP.NE.U32.AND P4, PT, RZ, UR4, PT ;  /* 0x00000004ff007c0c */ /* 0x000fe2000bf85070 */
[----:B--2---:R-:W-:Y:S01]  /*5830*/  VIADD R0, R0, 0x270 ;  /* 0x0000027000007836 */ /* 0x004fe20000000000 */
[----:B------:R-:W-:Y:S02]  /*5840*/  SHF.L.U32 R26, R30, 0x1f, RZ ;  /* 0x0000001f1e1a7819 */ /* 0x000fe400000006ff */
[----:B------:R-:W-:Y:S02]  /*5850*/  ISETP.NE.AND.EX P4, PT, RZ, UR5, PT, P4 ;  /* 0x00000005ff007c0c */ /* 0x000fe4000bf85340 */
[----:B------:R-:W-:Y:S01]  /*5860*/  PRMT R0, RZ, 0x654, R0 ;  /* 0x00000654ff007816 */ /* 0x000fe20000000000 */
[----:B------:R-:W-:Y:S01]  /*5870*/  @!PT LDS RZ, [RZ] ;  /* 0x00000000fffff984 */ /* 0x000fe20000000800 */
[----:B------:R-:W-:Y:S01]  /*5880*/  @!PT LDS RZ, [RZ] ;  /* 0x00000000fffff984 */ /* 0x000fe20000000800 */
[----:B------:R-:W-:Y:S01]  /*5890*/  @!PT LDS RZ, [RZ] ;  /* 0x00000000fffff984 */ /* 0x000fe20000000800 */
[----:B------:R-:W-:Y:S01]  /*58a0*/  @!PT LDS RZ, [RZ] ;  /* 0x00000000fffff984 */ /* 0x000fe20000000800 */
[----:B------:R2:W-:Y:S06]  /*58b0*/  MEMBAR.ALL.CTA ;  /* 0x0000000000007992 */ /* 0x0005ec0000008000 */
[----:B--2---:R-:W2:Y:S02]  /*58c0*/  FENCE.VIEW.ASYNC.S ;  /* 0x00000000000073c6 */ /* 0x004ea40000000000 */
[----:B--2---:R2:W-:Y:S01]  /*58d0*/  SYNCS.ARRIVE.TRANS64.RED.A1T0 RZ, [R0+URZ], RZ ;  /* 0x000000ff00ff79a7 */ /* 0x0045e200081004ff */
[----:B----4-:R-:W-:Y:S11]  /*58e0*/  LOP3.LUT P3, RZ, R22, 0x1, RZ, 0xc0, !PT ;  /* 0x0000000116ff7812 */ /* 0x010ff6000786c0ff */
[----:B------:R-:W-:Y:S02]  /*58f0*/  @!UPT UIADD3 URZ, UPT, UPT, URZ, URZ, URZ ;  /* 0x000000fffffff290 */ /* 0x000fe4000fffe0ff */
[----:B------:R-:W-:Y:S02]  /*5900*/  @P3 MOV R13, R20 ;  /* 0x00000014000d3202 */ /* 0x000fe40000000f00 */
[----:B------:R-:W-:Y:S01]  /*5910*/  @P3 LOP3.LUT R8, R21, 0xffff, RZ, 0xc0, !PT ;  /* 0x0000ffff15083812 */ /* 0x000fe200078ec0ff */
[----:B--2---:R-:W-:Y:S06]  /*5920*/  @!P0 BRA `(.L_x_120) ;  /* 0x0000000000a48947 */ /* 0x004fec0003800000 */
[----:B-1----:R-:W-:Y:S01]  /*5930*/  IMAD.HI.U32 R31, R24, R7, RZ ;  /* 0x00000007181f7227 */ /* 0x002fe200078e00ff */
[----:B------:R-:W-:Y:S02]  /*5940*/  ISETP.NE.AND P0, PT, R6, 0x1, PT ;  /* 0x000000010600780c */ /* 0x000fe40003f05270 */
[----:B------:R-:W-:Y:S01]  /*5950*/  ISETP.NE.AND P2, PT, R40, 0x1, PT ;  /* 0x000000012800780c */ /* 0x000fe20003f45270 */
[----:B---3--:R-:W-:Y:S01]  /*5960*/  IMAD.HI.U32 R34, R19, R16, RZ ;  /* 0x0000001013227227 */ /* 0x008fe200078e00ff */
[----:B------:R-:W-:Y:S02]  /*5970*/  SHF.R.U32.HI R31, RZ, R18, R31 ;  /* 0x00000012ff1f7219 */ /* 0x000fe4000001161f */
[----:B------:R-:W-:Y:S01]  /*5980*/  ISETP.NE.AND P5, PT, R2, 0x1, PT ;  /* 0x000000010200780c */ /* 0x000fe20003fa5270 */
[----:B------:R-:W-:Y:S01]  /*5990*/  IMAD.HI.U32 R36, R13, R16, RZ ;  /* 0x000000100d247227 */ /* 0x000fe200078e00ff */
[----:B------:R-:W-:Y:S02]  /*59a0*/  SHF.R.U32.HI R34, RZ, R17, R34 ;  /* 0x00000011ff227219 */ /* 0x000fe40000011622 */
[----:B------:R-:W-:Y:S01]  /*59b0*/  SEL R3, R24, R31, !P0 ;  /* 0x0000001f18037207 */ /* 0x000fe20004000000 */
[C---:B------:R-:W-:Y:S01]  /*59c0*/  IMAD.HI.U32 R31, R8.reuse, R7, RZ ;  /* 0x00000007081f7227 */ /* 0x040fe200078e00ff */
[----:B------:R-:W-:Y:S02]  /*59d0*/  SEL R11, R19, R34, !P5 ;  /* 0x00000022130b7207 */ /* 0x000fe40006800000 */
[----:B------:R-:W-:Y:S01]  /*59e0*/  SHF.R.U32.HI R36, RZ, R17, R36 ;  /* 0x00000011ff247219 */ /* 0x000fe20000011624 */
[----:B------:R-:W-:Y:S01]  /*59f0*/  IMAD.HI.U32 R38, R3, R4, RZ ;  /* 0x0000000403267227 */ /* 0x000fe200078e00ff */
[----:B------:R-:W-:Y:S03]  /*5a00*/  SHF.R.U32.HI R31, RZ, R18, R31 ;  /* 0x00000012ff1f7219 */ /* 0x000fe6000001161f */
[----:B------:R-:W-:Y:S01]  /*5a10*/  IMAD.HI.U32 R34, R11, R4, RZ ;  /* 0x000000040b227227 */ /* 0x000fe200078e00ff */
[----:B------:R-:W-:Y:S02]  /*5a20*/  @P2 SHF.R.U32.HI R3, RZ, R5, R38 ;  /* 0x00000005ff032219 */ /* 0x000fe40000011626 */
[----:B------:R-:W-:Y:S02]  /*5a30*/  SEL R9, R8, R31, !P0 ;  /* 0x0000001f08097207 */ /* 0x000fe40004000000 */
[----:B------:R-:W-:Y:S01]  /*5a40*/  @P2 SHF.R.U32.HI R11, RZ, R5, R34 ;  /* 0x00000005ff0b2219 */ /* 0x000fe20000011622 */
[C---:B------:R-:W-:Y:S01]  /*5a50*/  IMAD R10, R40.reuse, R3, RZ ;  /* 0x00000003280a7224 */ /* 0x040fe200078e02ff */
[----:B------:R-:W-:Y:S01]  /*5a60*/  SEL R3, R13, R36, !P5 ;  /* 0x000000240d037207 */ /* 0x000fe20006800000 */
[C---:B------:R-:W-:Y:S03]  /*5a70*/  IMAD.HI.U32 R14, R9.reuse, R4, RZ ;  /* 0x00000004090e7227 */ /* 0x040fe600078e00ff */
[----:B------:R-:W-:Y:S01]  /*5a80*/  ISETP.GE.AND P0, PT, R9, R10, PT ;  /* 0x0000000a0900720c */ /* 0x000fe20003f06270 */
[C---:B------:R-:W-:Y:S01]  /*5a90*/  IMAD R12, R40.reuse, R11, RZ ;  /* 0x0000000b280c7224 */ /* 0x040fe200078e02ff */
[-C--:B------:R-:W-:Y:S04]  /*5aa0*/  SHF.R.U32.HI R14, RZ, R5.reuse, R14 ;  /* 0x00000005ff0e7219 */ /* 0x080fe8000001160e */
[----:B------:R-:W-:Y:S02]  /*5ab0*/  ISETP.GE.OR P0, PT, R3, R12, P0 ;  /* 0x0000000c0300720c */ /* 0x000fe40000706670 */
[----:B------:R-:W-:Y:S05]  /*5ac0*/  SEL R15, R9, R14, !P2 ;  /* 0x0000000e090f7207 */ /* 0x000fea0005000000 */
[----:B------:R-:W-:Y:S04]  /*5ad0*/  IMAD.MOV R14, RZ, RZ, -R15 ;  /* 0x000000ffff0e7224 */ /* 0x000fe800078e0a0f */
[----:B------:R-:W-:Y:S02]  /*5ae0*/  IMAD R14, R40, R14, R9 ;  /* 0x0000000e280e7224 */ /* 0x000fe400078e0209 */
[C---:B------:R-:W-:Y:S05]  /*5af0*/  @!P0 IMAD.HI.U32 R10, R3.reuse, R4, RZ ;  /* 0x00000004030a8227 */ /* 0x040fea00078e00ff */
[----:B------:R-:W-:Y:S04]  /*5b00*/  @!P0 SHF.R.U32.HI R10, RZ, R5, R10 ;  /* 0x00000005ff0a8219 */ /* 0x000fe8000001160a */
[----:B------:R-:W-:Y:S01]  /*5b10*/  @!P0 SEL R0, R3, R10, !P2 ;  /* 0x0000000a03008207 */ /* 0x000fe20005000000 */
[----:B------:R-:W-:Y:S03]  /*5b20*/  IMAD.MOV R10, RZ, RZ, -R3 ;  /* 0x000000ffff0a7224 */ /* 0x000fe600078e0a03 */
[----:B------:R-:W-:Y:S01]  /*5b30*/  @!P0 IADD3 R15, PT, PT, R15, -R0, RZ ;  /* 0x800000000f0f8210 */ /* 0x000fe20007ffe0ff */
[----:B------:R-:W-:Y:S01]  /*5b40*/  @!P0 IMAD R0, R11, R14, R0 ;  /* 0x0000000e0b008224 */ /* 0x000fe200078e0200 */
[----:B------:R-:W-:Y:S01]  /*5b50*/  IADD3 R11, PT, PT, -R9, RZ, RZ ;  /* 0x000000ff090b7210 */ /* 0x000fe20007ffe1ff */
[----:B------:R-:W-:Y:S02]  /*5b60*/  IMAD R13, R2, R10, R13 ;  /* 0x0000000a020d7224 */ /* 0x000fe400078e020d */
[----:B------:R-:W-:Y:S02]  /*5b70*/  @!P0 IMAD R9, R15, R40, R3 ;  /* 0x000000280f098224 */ /* 0x000fe400078e0203 */
[----:B------:R-:W-:Y:S02]  /*5b80*/  @!P0 IMAD.MOV.U32 R3, RZ, RZ, R0 ;  /* 0x000000ffff038224 */ /* 0x000fe400078e0000 */
[----:B------:R-:W-:Y:S02]  /*5b90*/  IMAD R8, R6, R11, R8 ;  /* 0x0000000b06087224 */ /* 0x000fe400078e0208 */
[----:B------:R-:W-:Y:S02]  /*5ba0*/  IMAD R13, R3, R2, R13 ;  /* 0x00000002030d7224 */ /* 0x000fe400078e020d */
[----:B------:R-:W-:Y:S02]  /*5bb0*/  IMAD R8, R9, R6, R8 ;  /* 0x0000000609087224 */ /* 0x000fe400078e0208 */
.L_x_120:
[----:B------:R-:W-:Y:S05]  /*5bc0*/  BRA.U UP1, `(.L_x_121) ;  /* 0x0000000101107547 */ /* 0x000fea000b800000 */
[----:B------:R-:W-:Y:S04]  /*5bd0*/  MOV R0, UR7 ;  /* 0x0000000700007c02 */ /* 0x000fe80008000f00 */
[----:B------:R-:W-:Y:S04]  /*5be0*/  SHF.L.U32 R3, R0, 0x1f, RZ ;  /* 0x0000001f00037819 */ /* 0x000fe800000006ff */
[----:B------:R-:W2:Y:S02]  /*5bf0*/  SYNCS.PHASECHK.TRANS64.TRYWAIT P0, [UR6+0x258], R3 ;  /* 0x00025803ff0075a7 */ /* 0x000ea40008001106 */
[----:B--2---:R-:W-:Y:S05]  /*5c00*/  @!P0 BRA `(.L_x_122) ;  /* 0x00000034008c8947 */ /* 0x004fea0003800000 */
.L_x_121:
[----:B------:R-:W-:Y:S05]  /*5c10*/  BRA.U !UP3, `(.L_x_123) ;  /* 0x000000010b347547 */ /* 0x000fea000b800000 */
[----:B------:R-:W-:Y:S01]  /*5c20*/  UPLOP3.LUT UP0, UPT, UPT, UPT, UP2, 0x80, 0x8 ;  /* 0x000000000008789c */ /* 0x000fe20003f0f020 */
[----:B--2---:R-:W-:Y:S02]  /*5c30*/  HFMA2 R0, -RZ, RZ, 0, 5.9604644775390625e-08 ;  /* 0x00000001ff007431 */ /* 0x004fe400000001ff */
[----:B------:R-:W-:Y:S03]  /*5c40*/  IMAD.MOV.U32 R99, RZ, RZ, 0x1 ;  /* 0x00000001ff637424 */ /* 0x000fe600078e00ff */
[----:B------:R-:W-:Y:S05]  /*5c50*/  PLOP3.LUT P0, PT, PT, PT, UP0, 0x80, 0x8 ;  /* 0x000000000008781c */ /* 0x000fea0003f0f008 */
[----:B------:R-:W2:Y:S01]  /*5c60*/  @UP0 LDCU.64 UR10, c[0x0][0x888] ;  /* 0x00011100ff0a07ac */ /* 0x000ea20008000a00 */
[----:B------:R-:W-:Y:S07]  /*5c70*/  @UP0 UIMAD UR8, UR36, UR4, URZ ;  /* 0x00000004240802a4 */ /* 0x000fee000f8e02ff */
[----:B------:R-:W-:Y:S01]  /*5c80*/  @!P0 PRMT R99, R0, 0x7610, R99 ;  /* 0x0000761000638816 */ /* 0x000fe20000000063 */
[----:B--2---:R-:W-:Y:S03]  /*5c90*/  @UP0 UIMAD.WIDE UR10, UR8, 0x4, UR10 ;  /* 0x00000004080a08a5 */ /* 0x004fe6000f8e020a */
[----:B------:R-:W2:Y:S03]  /*5ca0*/  @!UP0 LDCU UR8, c[0x0][0x880] ;  /* 0x00011000ff0887ac */ /* 0x000ea60008000800 */
[----:B------:R-:W-:Y:S01]  /*5cb0*/  IMAD.U32 R10, RZ, RZ, UR10 ;  /* 0x0000000aff0a7e24 */ /* 0x000fe2000f8e00ff */
[----:B------:R-:W-:Y:S05]  /*5cc0*/  MOV R11, UR11 ;  /* 0x0000000b000b7c02 */ /* 0x000fea0008000f00 */
[----:B-----5:R4:W5:Y:S02]  /*5cd0*/  @P0 LDG.E R48, desc[UR40][R10.64] ;  /* 0x000000280a300981 */ /* 0x020964000c1e1900 */
[----:B--2-4-:R-:W-:Y:S07]  /*5ce0*/  @!P0 IMAD.U32 R48, RZ, RZ, UR8 ;  /* 0x00000008ff308e24 */ /* 0x014fee000f8e00ff */
.L_x_123:
[----:B-----5:R-:W-:Y:S01]  /*5cf0*/  @!P4 ISETP.EQ.AND P5, PT, R48, RZ, PT ;  /* 0x000000ff3000c20c */ /* 0x020fe20003fa2270 */
[----:B------:R-:W-:Y:S01]  /*5d00*/  @!UPT UIADD3 URZ, UPT, UPT, URZ, URZ, URZ ;  /* 0x000000fffffff290 */ /* 0x000fe2000fffe0ff */
[----:B------:R-:W-:Y:S11]  /*5d10*/  @!P4 BRA `(.L_x_124) ;  /* 0x000000000014c947 */ /* 0x000ff60003800000 */
[----:B------:R-:W-:Y:S02]  /*5d20*/  LOP3.LUT P0, RZ, R99, 0xff, RZ, 0xc0, !PT ;  /* 0x000000ff63ff7812 */ /* 0x000fe4000780c0ff */
[----:B------:R-:W-:Y:S04]  /*5d30*/  PLOP3.LUT P5, PT, PT, PT, UP0, 0x80, 0x8 ;  /* 0x000000000008781c */ /* 0x000fe80003faf008 */
[----:B------:R-:W-:Y:S07]  /*5d40*/  PLOP3.LUT P5, PT, P5, PT, PT, 0x8, 0x80 ;  /* 0x000000000080781c */ /* 0x000fee0002fae170 */
[----:B------:R-:W-:Y:S11]  /*5d50*/  @P0 ISETP.EQ.AND P5, PT, R48, RZ, PT ;  /* 0x000000ff3000020c */ /* 0x000ff60003fa2270 */
[----:B------:R-:W-:Y:S02]  /*5d60*/  @!UPT UIADD3 URZ, UPT, UPT, URZ, URZ, URZ ;  /* 0x000000fffffff290 */ /* 0x000fe4000fffe0ff */
.L_x_124:
[----:B------:R-:W4:Y:S01]  /*5d70*/  SYNCS.PHASECHK.TRANS64.TRYWAIT P4, [UR6+0x248], R26 ;  /* 0x0002481aff0075a7 */ /* 0x000f220008081106 */
[----:B------:R-:W-:Y:S01]  /*5d80*/  @P3 SHF.R.U32.HI R27, RZ, 0x10, R21 ;  /* 0x00000010ff1b3819 */ /* 0x000fe20000011615 */
[----:B------:R-:W-:Y:S01]  /*5d90*/  VIADD R29, R29, 0x1 ;  /* 0x000000011d1d7836 */ /* 0x000fe20000000000 */
[----:B------:R-:W5:Y:S08]  /*5da0*/  LDC.64 R14, c[0x0][0xb10] ;  /* 0x0002c400ff0e7b82 */ /* 0x000f700000000a00 */
[----:B------:R-:W1:Y:S08]  /*5db0*/  LDC.64 R10, c[0x0][0xb18] ;  /* 0x0002c600ff0a7b82 */ /* 0x000e700000000a00 */
[----:B--2---:R-:W2:Y:S08]  /*5dc0*/  @!P1 LDC R0, c[0x0][0xb20] ;  /* 0x0002c800ff009b82 */ /* 0x004eb00000000800 */
[----:B------:R-:W3:Y:S01]  /*5dd0*/  @!P1 LDC R3, c[0x0][0xb0c] ;  /* 0x0002c300ff039b82 */ /* 0x000ee20000000800 */
[----:B-----5:R-:W-:Y:S05]  /*5de0*/  @!P1 IMAD.HI.U32 R14, R13, R14, RZ ;  /* 0x0000000e0d0e9227 */ /* 0x020fea00078e00ff */
[----:B------:R-:W-:Y:S01]  /*5df0*/  @!P1 SHF.R.U32.HI R14, RZ, R15, R14 ;  /* 0x0000000fff0e9219 */ /* 0x000fe2000001160e */
[----:B-1----:R-:W-:Y:S01]  /*5e00*/  @!P1 IMAD.HI.U32 R11, R8, R11, RZ ;  /* 0x0000000b080b9227 */ /* 0x002fe200078e00ff */
[----:B------:R-:W-:Y:S04]  /*5e10*/  @!P1 ISETP.NE.AND P0, PT, R10, 0x1, PT ;  /* 0x000000010a00980c */ /* 0x000fe80003f05270 */
[----:B--2---:R-:W-:Y:S02]  /*5e20*/  @!P1 SHF.R.U32.HI R9, RZ, R0, R11 ;  /* 0x00000000ff099219 */ /* 0x004fe4000001160b */
[----:B---3--:R-:W-:Y:S02]  /*5e30*/  @!P1 ISETP.NE.AND P2, PT, R3, 0x1, PT ;  /* 0x000000010300980c */ /* 0x008fe40003f45270 */
[----:B------:R-:W-:Y:S02]  /*5e40*/  @!P1 SEL R9, R8, R9, !P0 ;  /* 0x0000000908099207 */ /* 0x000fe40004000000 */
[----:B------:R-:W-:Y:S02]  /*5e50*/  ELECT P0, URZ, PT ;  /* 0x0000000000ff782f */ /* 0x000fe40003800000 */
[----:B------:R-:W-:Y:S05]  /*5e60*/  @!P1 SEL R14, R13, R14, !P2 ;  /* 0x0000000e0d0e9207 */ /* 0x000fea0005000000 */
[----:B------:R-:W-:Y:S02]  /*5e70*/  @!P1 IMAD.IADD R0, R9, 0x1, -R14 ;  /* 0x0000000109009824 */ /* 0x000fe400078e0a0e */
[----:B------:R-:W-:Y:S02]  /*5e80*/  @!P1 IMAD.IADD R9, R14, 0x1, -R9 ;  /* 0x000000010e099824 */ /* 0x000fe400078e0a09 */
[----:B------:R-:W-:Y:S02]  /*5e90*/  @!P1 IMAD R13, R0, R3, R13 ;  /* 0x00000003000d9224 */ /* 0x000fe400078e020d */
[----:B------:R-:W-:Y:S01]  /*5ea0*/  @!P1 IMAD R8, R9, R10, R8 ;  /* 0x0000000a09089224 */ /* 0x000fe200078e0208 */
[----:B----4-:R-:W-:Y:S06]  /*5eb0*/  @!P4 BRA `(.L_x_125) ;  /* 0x0000003000f8c947 */ /* 0x010fec0003800000 */
.L_x_243:
[----:B------:R-:W-:Y:S01]  /*5ec0*/  PLOP3.LUT P5, PT, P5, P0, PT, 0xf2, 0x2f ;  /* 0x00000000002f781c */ /* 0x000fe20002fa1e72 */
[----:B------:R-:W-:Y:S01]  /*5ed0*/  UMOV UR14, 0x0 ;  /* 0x00000000000e7882 */ /* 0x000fe20000000000 */
[----:B------:R-:W-:Y:S01]  /*5ee0*/  LOP3.LUT R30, R30, 0x1, RZ, 0x3c, !PT ;  /* 0x000000011e1e7812 */ /* 0x000fe200078e3cff */
[----:B------:R-:W-:Y:S01]  /*5ef0*/  UMOV UR15, 0x10000000 ;  /* 0x10000000000f7882 */ /* 0x000fe20000000000 */
[----:B------:R-:W-:Y:S01]  /*5f00*/  UMOV UR12, UR36 ;  /* 0x00000024000c7c82 */ /* 0x000fe20008000000 */
[----:B------:R-:W-:Y:S08]  /*5f10*/  @P3 R2UR UR36, R27 ;  /* 0x000000001b2432ca */ /* 0x000ff000000e0000 */
[----:B-1----:R-:W-:Y:S01]  /*5f20*/  @!P5 IADD3 R3, P0, PT, R32, 0x580, RZ ;  /* 0x000005802003d810 */ /* 0x002fe20007f1e0ff */
[----:B------:R-:W-:Y:S01]  /*5f30*/  @!P5 IMAD.SHL.U32 R98, R98, 0x40, RZ ;  /* 0x000000406262d824 */ /* 0x000fe200078e00ff */
[----:B------:R-:W-:Y:S01]  /*5f40*/  VOTEU.ALL UP1, P5 ;  /* 0x0000000000ff7886 */ /* 0x000fe20002820000 */
[----:B------:R-:W-:Y:S01]  /*5f50*/  @!P5 IMAD.SHL.U32 R97, R97, 0x40, RZ ;  /* 0x000000406161d824 */ /* 0x000fe200078e00ff */
[----:B------:R-:W-:Y:S01]  /*5f60*/  @!P5 R2UR UR9, R3 ;  /* 0x000000000309d2ca */ /* 0x000fe200000e0000 */
[----:B------:R-:W-:Y:S01]  /*5f70*/  @!P5 IMAD.X R0, RZ, RZ, R33, P0 ;  /* 0x000000ffff00d224 */ /* 0x000fe200000e0621 */
[----:B------:R-:W-:Y:S01]  /*5f80*/  @!P5 R2UR UR10, R98 ;  /* 0x00000000620ad2ca */ /* 0x000fe200000e0000 */
[----:B------:R-:W-:Y:S01]  /*5f90*/  IMAD.IADD R98, R8, 0x1, R81 ;  /* 0x0000000108627824 */ /* 0x000fe200078e0251 */
[----:B------:R-:W-:Y:S01]  /*5fa0*/  @!P5 R2UR UR11, R97 ;  /* 0x00000000610bd2ca */ /* 0x000fe200000e0000 */
[----:B------:R-:W-:Y:S01]  /*5fb0*/  IMAD.IADD R97, R13, 0x1, R96 ;  /* 0x000000010d617824 */ /* 0x000fe200078e0260 */
[----:B------:R-:W-:Y:S02]  /*5fc0*/  @!P5 R2UR UR8, R0 ;  /* 0x000000000008d2ca */ /* 0x000fe400000e0000 */
[C---:B------:R-:W-:Y:S04]  /*5fd0*/  ISETP.NE.AND P0, PT, R29.reuse, 0x2, PT ;  /* 0x000000021d00780c */ /* 0x040fe80003f05270 */
[----:B------:R-:W-:Y:S01]  /*5fe0*/  SEL R3, RZ, 0x1, P0 ;  /* 0x00000001ff037807 */ /* 0x000fe20000000000 */
[----:B------:R-:W-:Y:S01]  /*5ff0*/  IMAD.U32 R10, RZ, RZ, UR9 ;  /* 0x00000009ff0a7e24 */ /* 0x000fe2000f8e00ff */
[----:B------:R-:W-:Y:S01]  /*6000*/  @!UP1 UIADD3 UR9, UPT, UPT, UR6, 0x240, URZ ;  /* 0x0000024006099890 */ /* 0x000fe2000fffe0ff */
[----:B------:R-:W-:Y:S02]  /*6010*/  SEL R29, R29, RZ, P0 ;  /* 0x000000ff1d1d7207 */ /* 0x000fe40000000000 */
[----:B------:R-:W-:Y:S02]  /*6020*/  LOP3.LUT R28, R28, R3, RZ, 0x3c, !PT ;  /* 0x000000031c1c7212 */ /* 0x000fe400078e3cff */
[----:B------:R-:W-:Y:S01]  /*6030*/  IMAD.U32 R11, RZ, RZ, UR8 ;  /* 0x00000008ff0b7e24 */ /* 0x000fe2000f8e00ff */
[----:B------:R-:W-:Y:S01]  /*6040*/  @!P5 R2UR UR16, R10 ;  /* 0x000000000a10d2ca */ /* 0x000fe200000e0000 */
[----:B------:R-:W-:Y:S01]  /*6050*/  @!UP1 UIADD3 UR8, UPT, UPT, UR6, 0x400, URZ ;  /* 0x0000040006089890 */ /* 0x000fe2000fffe0ff */
[----:B------:R-:W-:Y:S02]  /*6060*/  VOTEU.ALL UP1, P5 ;  /* 0x0000000000ff7886 */ /* 0x000fe40002820000 */
[----:B------:R-:W-:Y:S11]  /*6070*/  @!P5 R2UR UR17, R11 ;  /* 0x000000000b11d2ca */ /* 0x000ff600000e0000 */
[----:B------:R-:W-:Y:S02]  /*6080*/  @!UPT UIADD3 URZ, UPT, UPT, URZ, URZ, URZ ;  /* 0x000000fffffff290 */ /* 0x000fe4000fffe0ff */
[----:B------:R2:W-:Y:S01]  /*6090*/  @!UP1 UTMALDG.3D [UR8], [UR16], desc[UR14] ;  /* 0x00000e08100095b4 */ /* 0x0005e20008011000 */
[----:B------:R2:W-:Y:S01]  /*60a0*/  @!P5 SYNCS.ARRIVE.TRANS64.RED.A0TR RZ, [UR6+0x240], R25 ;  /* 0x00024019ffffd9a7 */ /* 0x0005e20008300406 */
[----:B------:R-:W-:Y:S01]  /*60b0*/  UPLOP3.LUT UP1, UPT, UPT, UPT, UPT, 0x80, 0x8 ;  /* 0x000000000008789c */ /* 0x000fe20003f2f070 */
[----:B------:R-:W-:Y:S01]  /*60c0*/  SYNCS.ARRIVE.TRANS64.RED.A1T0 RZ, [UR37], RZ ;  /* 0x000000ffffff79a7 */ /* 0x000fe20008100425 */
[----:B------:R-:W-:Y:S09]  /*60d0*/  @P3 BRA `(.L_x_126) ;  /* 0xfffffff400b43947 */ /* 0x000ff2000383ffff */
[----:B------:R-:W-:Y:S07]  /*60e0*/  MOV R0, UR6 ;  /* 0x0000000600007c02 */ /* 0x000fee0008000f00 */
.L_x_127:
[----:B-1----:R-:W-:-:S04]  /*60f0*/  SHF.L.U32 R3, R30, 0x1f, RZ ;  /* 0x0000001f1e037819 */ /* 0x002fc800000006ff */
[----:B------:R1:W3:Y:S03]  /*6100*/  SYNCS.PHASECHK.TRANS64.TRYWAIT P0, [R0+URZ+0x248], R3 ;  /* 0x00024803000075a7 */ /* 0x0002e600080011ff */
[----:B---3--:R-:W-:Y:S05]  /*6110*/  @!P0 NANOSLEEP.SYNCS 0x989680 ;  /* 0x009896800000895d */ /* 0x008fea0003900000 */
[----:B------:R-:W3:Y:S02]  /*6120*/  @!P0 SYNCS.PHASECHK.TRANS64 P0, [R0+URZ+0x248], R3 ;  /* 0x00024803000085a7 */ /* 0x000ee400080010ff */
[----:B--23--:R-:W-:Y:S05]  /*6130*/  @P0 EXIT ;  /* 0x000000000000094d */ /* 0x00cfea0003800000 */
[----:B------:R-:W-:Y:S05]  /*6140*/  BRA `(.L_x_127) ;  /* 0xfffffffc00e87947 */ /* 0x000fea000383ffff */
.L_x_118:
[----:B------:R-:W-:-:S06]  /*6150*/  UISETP.GE.AND UP1, UPT, UR10, 0x4, UPT ;  /* 0x000000040a00788c */ /* 0x000fcc000bf26270 */
[----:B------:R-:W-:-:S13]  /*6160*/  PLOP3.LUT P0, PT, PT, PT, UP1, 0x80, 0x8 ;  /* 0x000000000008781c */ /* 0x000fda0003f0f018 */
[----:B------:R-:W-:Y:S05]  /*6170*/  @!P0 EXIT ;  /* 0x000000000000894d */ /* 0x000fea0003800000 */
[----:B------:R-:W-:Y:S01]  /*6180*/  BAR.SYNC.DEFER_BLOCKING 0x6, 0xa0 ;  /* 0x0182800000007b1d */ /* 0x000fe20000010000 */
[C---:B------:R-:W-:Y:S01]  /*6190*/  IMAD.SHL.U32 R4, R103.reuse, 0x40, RZ ;  /* 0x0000004067047824 */ /* 0x040fe200078e00ff */
[----:B------:R-:W-:Y:S01]  /*61a0*/  CS2R R108, SRZ ;  /* 0x00000000006c7805 */ /* 0x000fe2000001ff00 */
[C---:B------:R-:W-:Y:S02]  /*61b0*/  IMAD.SHL.U32 R2, R103.reuse, 0x8, RZ ;  /* 0x0000000867027824 */ /* 0x040fe400078e00ff */
[----:B------:R-:W-:Y:S01]  /*61c0*/  IMAD.SHL.U32 R105, R106, 0x800, RZ ;  /* 0x000008006a697824 */ /* 0x000fe200078e00ff */
[----:B------:R-:W-:Y:S01]  /*61d0*/  UMOV UR43, 0x400 ;  /* 0x00000400002b7882 */ /* 0x000fe20000000000 */
[C---:B------:R-:W-:Y:S01]  /*61e0*/  LOP3.LUT R3, R4.reuse, 0x180, RZ, 0xc0, !PT ;  /* 0x0000018004037812 */ /* 0x040fe200078ec0ff */
[----:B------:R-:W-:Y:S01]  /*61f0*/  ULEA UR43, UR37, UR43, 0x18 ;  /* 0x0000002b252b7291 */ /* 0x000fe2000f8ec0ff */
[----:B------:R-:W1:Y:S01]  /*6200*/  LDC R101, c[0x0][0x370] ;  /* 0x0000dc00ff657b82 */ /* 0x000e620000000800 */
[----:B------:R-:W-:Y:S01]  /*6210*/  LOP3.LUT R4, R4, 0x640, RZ, 0xc0, !PT ;  /* 0x0000064004047812 */ /* 0x000fe200078ec0ff */
[----:B------:R-:W-:Y:S01]  /*6220*/  IMAD.U32 R47, R103, 0x10000, RZ ;  /* 0x00010000672f7824 */ /* 0x000fe200078e00ff */
[----:B------:R-:W-:Y:S01]  /*6230*/  LOP3.LUT R2, R3, 0x30, R2, 0xf8, !PT ;  /* 0x0000003003027812 */ /* 0x000fe200078ef802 */
[----:B------:R-:W-:Y:S01]  /*6240*/  IMAD.SHL.U32 R104, R103, 0x10, RZ ;  /* 0x0000001067687824 */ /* 0x000fe200078e00ff */
[----:B------:R-:W-:Y:S01]  /*6250*/  SHF.R.U32.HI R3, RZ, 0x1, R103 ;  /* 0x00000001ff037819 */ /* 0x000fe20000011667 */
[----:B------:R-:W-:Y:S01]  /*6260*/  UIADD3 UR4, UPT, UPT, UR43, 0x1400, URZ ;  /* 0x000014002b047890 */ /* 0x000fe2000fffe0ff */
[----:B------:R-:W-:Y:S01]  /*6270*/  LOP3.LUT R105, R4, 0x800, R105, 0xf8, !PT ;  /* 0x0000080004697812 */ /* 0x000fe200078ef869 */
[----:B------:R-:W2:Y:S01]  /*6280*/  LDC R42, c[0x0][0xb0c] ;  /* 0x0002c300ff2a7b82 */ /* 0x000ea20000000800 */
[----:B------:R-:W-:Y:S01]  /*6290*/  LOP3.LUT R4, R2, 0x20, R3, 0x78, !PT ;  /* 0x0000002002047812 */ /* 0x000fe200078e7803 */
[----:B------:R-:W-:Y:S01]  /*62a0*/  IMAD.SHL.U32 R2, R106, 0x200000, RZ ;  /* 0x002000006a027824 */ /* 0x000fe200078e00ff */
[----:B------:R-:W-:Y:S01]  /*62b0*/  LOP3.LUT R104, R104, 0x20, RZ, 0xc0, !PT ;  /* 0x0000002068687812 */ /* 0x000fe200078ec0ff */
[----:B------:R-:W-:Y:S01]  /*62c0*/  IMAD.MOV.U32 R44, RZ, RZ, RZ ;  /* 0x000000ffff2c7224 */ /* 0x000fe200078e00ff */
[----:B------:R-:W-:Y:S01]  /*62d0*/  LOP3.LUT R105, R105, R4, RZ, 0xfc, !PT ;  /* 0x0000000469697212 */ /* 0x000fe200078efcff */
[----:B------:R-:W-:Y:S01]  /*62e0*/  IMAD.MOV.U32 R110, RZ, RZ, RZ ;  /* 0x000000ffff6e7224 */ /* 0x000fe200078e00ff */
[----:B------:R-:W3:Y:S01]  /*62f0*/  LDS R0, [UR43+0x310] ;  /* 0x0003102bff007984 */ /* 0x000ee20008000800 */
[----:B------:R-:W4:Y:S01]  /*6300*/  LDC R100, c[0x0][0xb20] ;  /* 0x0002c800ff647b82 */ /* 0x000f220000000800 */
[----:B------:R-:W-:Y:S01]  /*6310*/  LOP3.LUT R2, R2, 0x200000, RZ, 0xc0, !PT ;  /* 0x0020000002027812 */ /* 0x000fe200078ec0ff */
[----:B------:R-:W-:Y:S01]  /*6320*/  VIADD R3, R105, UR43 ;  /* 0x0000002b69037c36 */ /* 0x000fe20008000000 */
[----:B------:R-:W1:Y:S01]  /*6330*/  LDCU.64 UR46, c[0x0][0x348] ;  /* 0x00006900ff2e77ac */ /* 0x000e620008000a00 */
[----:B------:R-:W-:Y:S01]  /*6340*/  IMAD.MOV.U32 R114, RZ, RZ, RZ ;  /* 0x000000ffff727224 */ /* 0x000fe200078e00ff */
[----:B------:R-:W-:Y:S01]  /*6350*/  LOP3.LUT R47, R2, 0x400000, R47, 0xf8, !PT ;  /* 0x00400000022f7812 */ /* 0x000fe200078ef82f */
[----:B------:R-:W-:Y:S01]  /*6360*/  IMAD.U32 R111, RZ, RZ, UR4 ;  /* 0x00000004ff6f7e24 */ /* 0x000fe2000f8e00ff */
[----:B------:R-:W-:Y:S01]  /*6370*/  IADD3 R104, PT, PT, -R104, 0x400, R3 ;  /* 0x0000040068687810 */ /* 0x000fe20007ffe103 */
[----:B------:R-:W1:Y:S01]  /*6380*/  LDC R41, c[0x0][0xb30] ;  /* 0x0002cc00ff297b82 */ /* 0x000e620000000800 */
[----:B------:R-:W1:Y:S01]  /*6390*/  LDCU.64 UR38, c[0x0][0x888] ;  /* 0x00011100ff2677ac */ /* 0x000e620008000a00 */
[----:B------:R-:W-:-:S06]  /*63a0*/  UIADD3 UR42, UPT, UPT, UR43, 0x400, URZ ;  /* 0x000004002b2a7890 */ /* 0x000fcc000fffe0ff */
[----:B------:R-:W1:Y:S08]  /*63b0*/  LDC.64 R90, c[0x0][0xb10] ;  /* 0x0002c400ff5a7b82 */ /* 0x000e700000000a00 */
[----:B------:R-:W1:Y:S08]  /*63c0*/  LDC.64 R38, c[0x0][0xb18] ;  /* 0x0002c600ff267b82 */ /* 0x000e700000000a00 */
[----:B------:R-:W1:Y:S01]  /*63d0*/  LDC.64 R86, c[0x0][0x888] ;  /* 0x00022200ff567b82 */ /* 0x000e620000000a00 */
[----:B---3--:R-:W-:-:S07]  /*63e0*/  IMAD.IADD R47, R0, 0x1, R47 ;  /* 0x00000001002f7824 */ /* 0x008fce00078e022f */
[----:B------:R-:W3:Y:S08]  /*63f0*/  LDC.64 R36, c[0x0][0xb28] ;  /* 0x0002ca00ff247b82 */ /* 0x000ef00000000a00 */
[----:B------:R-:W1:Y:S08]  /*6400*/  LDC.64 R88, c[0x0][0x890] ;  /* 0x00022400ff587b82 */ /* 0x000e700000000a00 */
[----:B------:R-:W1:Y:S08]  /*6410*/  LDC.64 R84, c[0x0][0x8b0] ;  /* 0x00022c00ff547b82 */ /* 0x000e700000000a00 */
[----:B------:R-:W1:Y:S08]  /*6420*/  LDC.64 R82, c[0x0][0x8a8] ;  /* 0x00022a00ff527b82 */ /* 0x000e700000000a00 */
[----:B--2-4-:R-:W1:Y:S02]  /*6430*/  LDC R102, c[0x0][0x374] ;  /* 0x0000dd00ff667b82 */ /* 0x014e640000000800 */
.L_x_145:
[C---:B------:R-:W-:Y:S02]  /*6440*/  LEA R0, R114.reuse, UR43, 0x3 ;  /* 0x0000002b72007c11 */ /* 0x040fe4000f8e18ff */
[----:B------:R-:W-:Y:S02]  /*6450*/  SHF.L.U32 R3, R109, 0x1f, RZ ;  /* 0x0000001f6d037819 */ /* 0x000fe400000006ff */
[----:B------:R-:W-:Y:S02]  /*6460*/  LEA R16, R114, UR43, 0x4 ;  /* 0x0000002b72107c11 */ /* 0x000fe4000f8e20ff */
[----:B--2---:R-:W2:Y:S02]  /*6470*/  SYNCS.PHASECHK.TRANS64.TRYWAIT P0, [R0+URZ+0x260], R3 ;  /* 0x00026003000075a7 */ /* 0x004ea400080011ff */
[----:B-12---:R-:W-:Y:S05]  /*6480*/  @!P0 BRA `(.L_x_128) ;  /* 0x0000002c009c8947 */ /* 0x006fea0003800000 */
.L_x_244:
[----:B------:R-:W4:Y:S01]  /*6490*/  LDC.64 R12, c[0x0][0xb10] ;  /* 0x0002c400ff0c7b82 */ /* 0x000f220000000a00 */
[----:B------:R-:W3:Y:S01]  /*64a0*/  LDS.128 R16, [R16+0x2f0] ;  /* 0x0002f00010107984 */ /* 0x000ee20000000c00 */
[----:B-1----:R-:W-:Y:S01]  /*64b0*/  ISETP.NE.AND P1, PT, R41, 0x1, PT ;  /* 0x000000012900780c */ /* 0x002fe20003f25270 */
[----:B--2---:R-:W-:Y:S01]  /*64c0*/  VIADD R0, R0, 0x270 ;  /* 0x0000027000007836 */ /* 0x004fe20000000000 */
[----:B------:R-:W-:Y:S04]  /*64d0*/  ISETP.GE.AND P0, PT, R40, 0x1, PT ;  /* 0x000000012800780c */ /* 0x000fe80003f06270 */
[----:B------:R-:W1:Y:S01]  /*64e0*/  LDC.64 R10, c[0x0][0xb18] ;  /* 0x0002c600ff0a7b82 */ /* 0x000e620000000a00 */
[----:B------:R-:W-:Y:S01]  /*64f0*/  PRMT R0, RZ, 0x654, R0 ;  /* 0x00000654ff007816 */ /* 0x000fe20000000000 */
[----:B------:R-:W-:Y:S01]  /*6500*/  @!PT LDS RZ, [RZ] ;  /* 0x00000000fffff984 */ /* 0x000fe20000000800 */
[----:B------:R-:W-:Y:S01]  /*6510*/  @!PT LDS RZ, [RZ] ;  /* 0x00000000fffff984 */ /* 0x000fe20000000800 */
[----:B------:R-:W-:Y:S01]  /*6520*/  @!PT LDS RZ, [RZ] ;  /* 0x00000000fffff984 */ /* 0x000fe20000000800 */
[----:B------:R-:W-:Y:S01]  /*6530*/  @!PT LDS RZ, [RZ] ;  /* 0x00000000fffff984 */ /* 0x000fe20000000800 */
[----:B------:R2:W-:Y:S06]  /*6540*/  MEMBAR.ALL.CTA ;  /* 0x0000000000007992 */ /* 0x0005ec0000008000 */
[----:B--2---:R-:W2:Y:S01]  /*6550*/  FENCE.VIEW.ASYNC.S ;  /* 0x00000000000073c6 */ /* 0x004ea20000000000 */
[----:B------:R-:W1:Y:S08]  /*6560*/  @!P1 LDC R14, c[0x0][0xb20] ;  /* 0x0002c800ff0e9b82 */ /* 0x000e700000000800 */
[----:B------:R-:W1:Y:S01]  /*6570*/  @!P1 LDC R9, c[0x0][0xb0c] ;  /* 0x0002c300ff099b82 */ /* 0x000e620000000800 */
[----:B--2---:R2:W-:Y:S01]  /*6580*/  SYNCS.ARRIVE.TRANS64.RED.A1T0 RZ, [R0+URZ], RZ ;  /* 0x000000ff00ff79a7 */ /* 0x0045e200081004ff */
[----:B---3--:R-:W-:Y:S04]  /*6590*/  LOP3.LUT P4, RZ, R18, 0x1, RZ, 0xc0, !PT ;  /* 0x0000000112ff7812 */ /* 0x008fe8000788c0ff */
[----:B------:R-:W-:Y:S09]  /*65a0*/  P2R R112, PR, RZ, 0x10 ;  /* 0x00000010ff707803 */ /* 0x000ff20000000000 */
[----:B------:R-:W-:Y:S02]  /*65b0*/  @P4 MOV R45, R16 ;  /* 0x00000010002d4202 */ /* 0x000fe40000000f00 */
[----:B------:R-:W-:Y:S01]  /*65c0*/  @P4 LOP3.LUT R43, R17, 0xffff, RZ, 0xc0, !PT ;  /* 0x0000ffff112b4812 */ /* 0x000fe200078ec0ff */
[----:B--2-4-:R-:W-:Y:S06]  /*65d0*/  @!P0 BRA `(.L_x_129) ;  /* 0x0000000000a48947 */ /* 0x014fec0003800000 */
[----:B------:R-:W-:Y:S01]  /*65e0*/  IMAD.HI.U32 R21, R102, R39, RZ ;  /* 0x0000002766157227 */ /* 0x000fe200078e00ff */
[----:B------:R-:W-:Y:S02]  /*65f0*/  ISETP.NE.AND P0, PT, R38, 0x1, PT ;  /* 0x000000012600780c */ /* 0x000fe40003f05270 */
[----:B------:R-:W-:Y:S01]  /*6600*/  ISETP.NE.AND P2, PT, R40, 0x1, PT ;  /* 0x000000012800780c */ /* 0x000fe20003f45270 */
[----:B------:R-:W-:Y:S01]  /*6610*/  IMAD.HI.U32 R20, R101, R90, RZ ;  /* 0x0000005a65147227 */ /* 0x000fe200078e00ff */
[----:B------:R-:W-:Y:S02]  /*6620*/  SHF.R.U32.HI R21, RZ, R100, R21 ;  /* 0x00000064ff157219 */ /* 0x000fe40000011615 */
[----:B------:R-:W-:Y:S01]  /*6630*/  ISETP.NE.AND P3, PT, R42, 0x1, PT ;  /* 0x000000012a00780c */ /* 0x000fe20003f65270 */
[----:B------:R-:W-:Y:S01]  /*6640*/  IMAD.HI.U32 R24, R45, R90, RZ ;  /* 0x0000005a2d187227 */ /* 0x000fe200078e00ff */
[----:B------:R-:W-:Y:S02]  /*6650*/  SHF.R.U32.HI R20, RZ, R91, R20 ;  /* 0x0000005bff147219 */ /* 0x000fe40000011614 */
[----:B------:R-:W-:Y:S01]  /*6660*/  SEL R3, R102, R21, !P0 ;  /* 0x0000001566037207 */ /* 0x000fe20004000000 */
[----:B------:R-:W-:Y:S01]  /*6670*/  IMAD.HI.U32 R21, R43, R39, RZ ;  /* 0x000000272b157227 */ /* 0x000fe200078e00ff */
[----:B------:R-:W-:Y:S02]  /*6680*/  SEL R7, R101, R20, !P3 ;  /* 0x0000001465077207 */ /* 0x000fe40005800000 */
[----:B------:R-:W-:Y:S01]  /*6690*/  SHF.R.U32.HI R24, RZ, R91, R24 ;  /* 0x0000005bff187219 */ /* 0x000fe20000011618 */
[-C--:B------:R-:W-:Y:S04]  /*66a0*/  IMAD.HI.U32 R20, R3, R36.reuse, RZ ;  /* 0x0000002403147227 */ /* 0x080fe800078e00ff */
[----:B------:R-:W-:Y:S01]  /*66b0*/  IMAD.HI.U32 R22, R7, R36, RZ ;  /* 0x0000002407167227 */ /* 0x000fe200078e00ff */
[-C--:B------:R-:W-:Y:S02]  /*66c0*/  @P2 SHF.R.U32.HI R3, RZ, R37.reuse, R20 ;  /* 0x00000025ff032219 */ /* 0x080fe40000011614 */
[----:B------:R-:W-:Y:S02]  /*66d0*/  SHF.R.U32.HI R20, RZ, R100, R21 ;  /* 0x00000064ff147219 */ /* 0x000fe40000011615 */
[----:B------:R-:W-:Y:S01]  /*66e0*/  @P2 SHF.R.U32.HI R7, RZ, R37, R22 ;  /* 0x00000025ff072219 */ /* 0x000fe20000011616 */
[C---:B------:R-:W-:Y:S01]  /*66f0*/  IMAD R2, R40.reuse, R3, RZ ;  /* 0x0000000328027224 */ /* 0x040fe200078e02ff */
[----:B------:R-:W-:Y:S02]  /*6700*/  SEL R5, R43, R20, !P0 ;  /* 0x000000142b057207 */ /* 0x000fe40004000000 */
[----:B------:R-:W-:Y:S01]  /*6710*/  SEL R3, R45, R24, !P3 ;  /* 0x000000182d037207 */ /* 0x000fe20005800000 */
[----:B------:R-:W-:Y:S01]  /*6720*/  IMAD R4, R40, R7, RZ ;  /* 0x0000000728047224 */ /* 0x000fe200078e02ff */
[C---:B------:R-:W-:Y:S01]  /*6730*/  ISETP.GE.AND P0, PT, R5.reuse, R2, PT ;  /* 0x000000020500720c */ /* 0x040fe20003f06270 */
[----:B------:R-:W-:Y:S03]  /*6740*/  IMAD.HI.U32 R6, R5, R36, RZ ;  /* 0x0000002405067227 */ /* 0x000fe600078e00ff */
[----:B------:R-:W-:Y:S01]  /*6750*/  ISETP.GE.OR P0, PT, R3, R4, P0 ;  /* 0x000000040300720c */ /* 0x000fe20000706670 */
[----:B------:R-:W-:Y:S01]  /*6760*/  IMAD.MOV R4, RZ, RZ, -R3 ;  /* 0x000000ffff047224 */ /* 0x000fe200078e0a03 */
[-C--:B------:R-:W-:Y:S03]  /*6770*/  SHF.R.U32.HI R6, RZ, R37.reuse, R6 ;  /* 0x00000025ff067219 */ /* 0x080fe60000011606 */
[----:B------:R-:W-:Y:S01]  /*6780*/  IMAD R45, R42, R4, R45 ;  /* 0x000000042a2d7224 */ /* 0x000fe200078e022d */
[----:B------:R-:W-:Y:S05]  /*6790*/  SEL R15, R5, R6, !P2 ;  /* 0x00000006050f7207 */ /* 0x000fea0005000000 */
[----:B------:R-:W-:Y:S02]  /*67a0*/  IMAD.MOV R6, RZ, RZ, -R15 ;  /* 0x000000ffff067224 */ /* 0x000fe400078e0a0f */
[C---:B------:R-:W-:Y:S04]  /*67b0*/  @!P0 IMAD.HI.U32 R2, R3.reuse, R36, RZ ;  /* 0x0000002403028227 */ /* 0x040fe800078e00ff */
[----:B------:R-:W-:Y:S01]  /*67c0*/  IMAD R6, R40, R6, R5 ;  /* 0x0000000628067224 */ /* 0x000fe200078e0205 */
[----:B------:R-:W-:Y:S04]  /*67d0*/  @!P0 SHF.R.U32.HI R2, RZ, R37, R2 ;  /* 0x00000025ff028219 */ /* 0x000fe80000011602 */
[----:B------:R-:W-:Y:S02]  /*67e0*/  @!P0 SEL R0, R3, R2, !P2 ;  /* 0x0000000203008207 */ /* 0x000fe40005000000 */
[----:B------:R-:W-:Y:S02]  /*67f0*/  IADD3 R2, PT, PT, -R5, RZ, RZ ;  /* 0x000000ff05027210 */ /* 0x000fe40007ffe1ff */
[----:B------:R-:W-:Y:S01]  /*6800*/  @!P0 IADD3 R8, PT, PT, R15, -R0, RZ ;  /* 0x800000000f088210 */ /* 0x000fe20007ffe0ff */
[----:B------:R-:W-:Y:S02]  /*6810*/  @!P0 IMAD R0, R7, R6, R0 ;  /* 0x0000000607008224 */ /* 0x000fe400078e0200 */
[----:B------:R-:W-:Y:S02]  /*6820*/  IMAD R43, R38, R2, R43 ;  /* 0x00000002262b7224 */ /* 0x000fe400078e022b */
[----:B------:R-:W-:Y:S02]  /*6830*/  @!P0 IMAD R5, R8, R40, R3 ;  /* 0x0000002808058224 */ /* 0x000fe400078e0203 */
[----:B------:R-:W-:Y:S04]  /*6840*/  @!P0 IMAD.MOV.U32 R3, RZ, RZ, R0 ;  /* 0x000000ffff038224 */ /* 0x000fe800078e0000 */
[----:B------:R-:W-:Y:S02]  /*6850*/  IMAD R45, R3, R42, R45 ;  /* 0x0000002a032d7224 */ /* 0x000fe400078e022d */
[----:B------:R-:W-:Y:S07]  /*6860*/  IMAD R43, R5, R38, R43 ;  /* 0x00000026052b7224 */ /* 0x000fee00078e022b */
.L_x_129:
[----:B------:R-:W-:Y:S01]  /*6870*/  @!P1 IMAD.HI.U32 R0, R45, R12, RZ ;  /* 0x0000000c2d009227 */ /* 0x000fe200078e00ff */
[----:B-1----:R-:W-:Y:S01]  /*6880*/  @!P1 ISETP.NE.AND P0, PT, R10, 0x1, PT ;  /* 0x000000010a00980c */ /* 0x002fe20003f05270 */
[----:B------:R-:W-:Y:S01]  /*6890*/  ULOP3.LUT UP0, URZ, UR42, 0x1b0, URZ, 0xc0, !UPT ;  /* 0x000001b02aff7892 */ /* 0x000fe2000f80c0ff */
[----:B------:R-:W-:Y:S01]  /*68a0*/  @!P1 ISETP.NE.AND P2, PT, R9, 0x1, PT ;  /* 0x000000010900980c */ /* 0x000fe20003f45270 */
[----:B------:R-:W-:Y:S01]  /*68b0*/  @!P1 IMAD.HI.U32 R3, R43, R11, RZ ;  /* 0x0000000b2b039227 */ /* 0x000fe200078e00ff */
[----:B------:R-:W-:Y:S02]  /*68c0*/  @!P1 SHF.R.U32.HI R0, RZ, R13, R0 ;  /* 0x0000000dff009219 */ /* 0x000fe40000011600 */
[----:B------:R-:W-:Y:S01]  /*68d0*/  @P4 SHF.R.U32.HI R107, RZ, 0x10, R17 ;  /* 0x00000010ff6b4819 */ /* 0x000fe20000011611 */
[----:B------:R-:W-:Y:S01]  /*68e0*/  VIADD R114, R114, 0x1 ;  /* 0x0000000172727836 */ /* 0x000fe20000000000 */
[----:B------:R-:W-:Y:S02]  /*68f0*/  @!P1 SHF.R.U32.HI R2, RZ, R14, R3 ;  /* 0x0000000eff029219 */ /* 0x000fe40000011603 */
[----:B------:R-:W-:Y:S02]  /*6900*/  @!P1 SEL R3, R45, R0, !P2 ;  /* 0x000000002d039207 */ /* 0x000fe40005000000 */
[----:B------:R-:W-:Y:S05]  /*6910*/  @!P1 SEL R2, R43, R2, !P0 ;  /* 0x000000022b029207 */ /* 0x000fea0004000000 */
[----:B------:R-:W-:Y:S02]  /*6920*/  @!P1 IMAD.IADD R0, R2, 0x1, -R3 ;  /* 0x0000000102009824 */ /* 0x000fe400078e0a03 */
[----:B------:R-:W-:Y:S02]  /*6930*/  @!P1 IMAD.IADD R2, R3, 0x1, -R2 ;  /* 0x0000000103029824 */ /* 0x000fe400078e0a02 */
[----:B------:R-:W-:Y:S02]  /*6940*/  @!P1 IMAD R45, R0, R9, R45 ;  /* 0x00000009002d9224 */ /* 0x000fe400078e022d */
[----:B------:R-:W-:Y:S01]  /*6950*/  @!P1 IMAD R43, R2, R10, R43 ;  /* 0x0000000a022b9224 */ /* 0x000fe200078e022b */
[----:B------:R-:W-:Y:S06]  /*6960*/  BRA.U !UP0, `(.L_x_130) ;  /* 0x0000000108407547 */ /* 0x000fec000b800000 */
[----:B------:R-:W1:Y:S01]  /*6970*/  LDCU.64 UR8, c[0x4][0x80] ;  /* 0x01001000ff0877ac */ /* 0x000e620008000a00 */
[----:B------:R-:W-:Y:S01]  /*6980*/  MOV R3, 0x0 ;  /* 0x0000000000037802 */ /* 0x000fe20000000f00 */
[----:B------:R-:W-:Y:S02]  /*6990*/  HFMA2 R12, -RZ, RZ, 0, 5.9604644775390625e-08 ;  /* 0x00000001ff0c7431 */ /* 0x000fe400000001ff */
[----:B------:R-:W-:Y:S02]  /*69a0*/  IMAD.MOV.U32 R8, RZ, RZ, 0x70 ;  /* 0x00000070ff087424 */ /* 0x000fe400078e00ff */
[----:B------:R-:W-:Y:S01]  /*69b0*/  IMAD.MOV.U32 R13, RZ, RZ, RZ ;  /* 0x000000ffff0d7224 */ /* 0x000fe200078e00ff */
[----:B------:R-:W2:Y:S01]  /*69c0*/  LDCU.64 UR6, c[0x4][0x88] ;  /* 0x01001100ff0677ac */ /* 0x000ea20008000a00 */
[----:B------:R-:W3:Y:S01]  /*69d0*/  LDC.64 R2, c[0x4][R3] ;  /* 0x0100000003027b82 */ /* 0x000ee20000000a00 */
[----:B------:R-:W4:Y:S01]  /*69e0*/  LDCU.64 UR4, c[0x4][0x8] ;  /* 0x01000100ff0477ac */ /* 0x000f220008000a00 */
[----:B-1----:R-:W-:Y:S01]  /*69f0*/  MOV R5, UR9 ;  /* 0x0000000900057c02 */ /* 0x002fe20008000f00 */
[----:B------:R-:W-:Y:S01]  /*6a00*/  IMAD.U32 R4, RZ, RZ, UR8 ;  /* 0x00000008ff047e24 */ /* 0x000fe2000f8e00ff */
[----:B--2---:R-:W-:Y:S01]  /*6a10*/  MOV R7, UR7 ;  /* 0x0000000700077c02 */ /* 0x004fe20008000f00 */
[----:B------:R-:W-:Y:S01]  /*6a20*/  IMAD.U32 R6, RZ, RZ, UR6 ;  /* 0x00000006ff067e24 */ /* 0x000fe2000f8e00ff */
[----:B----4-:R-:W-:Y:S01]  /*6a30*/  MOV R11, UR5 ;  /* 0x00000005000b7c02 */ /* 0x010fe20008000f00 */
[----:B------:R-:W-:Y:S02]  /*6a40*/  IMAD.U32 R10, RZ, RZ, UR4 ;  /* 0x00000004ff0a7e24 */ /* 0x000fe4000f8e00ff */
[----:B------:R-:W-:Y:S07]  /*6a50*/  LEPC R20, `(.L_x_130) ;  /* 0x000000001014794e */ /* 0x000fee0000000000 */
[----:B---3-5:R-:W-:Y:S05]  /*6a60*/  CALL.ABS.NOINC R2 ;  /* 0x0000000002007343 */ /* 0x028fea0003c00000 */
.L_x_130:
[----:B------:R-:W-:Y:S01]  /*6a70*/  LOP3.LUT P0, RZ, R111, 0x1b0, RZ, 0xc0, !PT ;  /* 0x000001b06fff7812 */ /* 0x000fe2000780c0ff */
[----:B------:R-:W-:Y:S11]  /*6a80*/  BSSY.RECONVERGENT B6, `(.L_x_131) ;  /* 0x0000013000067945 */ /* 0x000ff60003800200 */
[----:B------:R-:W-:Y:S01]  /*6a90*/  @!UPT UIADD3 URZ, UPT, UPT, URZ, URZ, URZ ;  /* 0x000000fffffff290 */ /* 0x000fe2000fffe0ff */
[----:B------:R-:W-:Y:S05]  /*6aa0*/  @!P0 BRA `(.L_x_132) ;  /* 0x0000000000408947 */ /* 0x000fea0003800000 */
        /* <DEDUP_REMOVED lines=16> */
.L_x_132:
[----:B------:R-:W-:Y:S05]  /*6bb0*/  BSYNC.RECONVERGENT B6 ;  /* 0x0000000000067941 */ /* 0x000fea0003800200 */
.L_x_131:
[----:B------:R-:W-:Y:S01]  /*6bc0*/  ISETP.NE.U32.AND P3, PT, R88, RZ, PT ;  /* 0x000000ff5800720c */ /* 0x000fe20003f65070 */
[----:B------:R-:W-:Y:S01]  /*6bd0*/  UISETP.NE.AND UP1, UPT, UR44, URZ, UPT ;  /* 0x000000ff2c00728c */ /* 0x000fe2000bf25270 */
[----:B------:R-:W-:Y:S02]  /*6be0*/  ISETP.NE.U32.AND P4, PT, R84, RZ, PT ;  /* 0x000000ff5400720c */ /* 0x000fe40003f85070 */
[----:B------:R-:W-:Y:S02]  /*6bf0*/  ISETP.NE.AND.EX P3, PT, R89, RZ, PT, P3 ;  /* 0x000000ff5900720c */ /* 0x000fe40003f65330 */
[----:B------:R-:W-:Y:S02]  /*6c00*/  PLOP3.LUT P1, PT, PT, PT, PT, 0x8, 0x80 ;  /* 0x000000000080781c */ /* 0x000fe40003f2e170 */
[----:B------:R-:W-:Y:S02]  /*6c10*/  PLOP3.LUT P0, PT, PT, PT, UP1, 0x80, 0x8 ;  /* 0x000000000008781c */ /* 0x000fe40003f0f018 */
[----:B------:R-:W-:Y:S02]  /*6c20*/  ISETP.NE.AND.EX P4, PT, R85, RZ, PT, P4 ;  /* 0x000000ff5500720c */ /* 0x000fe40003f85340 */
[----:B------:R-:W1:Y:S09]  /*6c30*/  @UP1 LDCU.64 UR4, c[0x0][0x888] ;  /* 0x00011100ff0417ac */ /* 0x000e720008000a00 */
[----:B------:R-:W-:Y:S01]  /*6c40*/  @P0 PLOP3.LUT P1, PT, P3, PT, PT, 0x80, 0x8 ;  /* 0x000000000008081c */ /* 0x000fe20001f2f070 */
[----:B-1----:R-:W-:Y:S04]  /*6c50*/  @UP1 UISETP.NE.U32.AND UP0, UPT, UR4, URZ, UPT ;  /* 0x000000ff0400128c */ /* 0x002fe8000bf05070 */
[----:B------:R-:W-:Y:S04]  /*6c60*/  @UP1 UISETP.NE.AND.EX UP0, UPT, UR5, URZ, UPT, UP0 ;  /* 0x000000ff0500128c */ /* 0x000fe8000bf05300 */
[----:B------:R-:W-:Y:S01]  /*6c70*/  @UP1 USEL UR4, URZ, 0xffffffff, UP0 ;  /* 0xffffffffff041887 */ /* 0x000fe20008000000 */
[----:B------:R-:W-:Y:S11]  /*6c80*/  @!P3 BRA `(.L_x_133) ;  /* 0x00000000002cb947 */ /* 0x000ff60003800000 */
[----:B------:R-:W-:Y:S01]  /*6c90*/  ISETP.NE.U32.AND P2, PT, R86, RZ, PT ;  /* 0x000000ff5600720c */ /* 0x000fe20003f45070 */
[----:B------:R-:W-:Y:S03]  /*6ca0*/  IMAD.MOV.U32 R99, RZ, RZ, 0x1 ;  /* 0x00000001ff637424 */ /* 0x000fe600078e00ff */
[----:B------:R-:W-:Y:S11]  /*6cb0*/  ISETP.NE.AND.EX P2, PT, R87, RZ, PT, P2 ;  /* 0x000000ff5700720c */ /* 0x000ff60003f45320 */
[----:B------:R-:W-:Y:S02]  /*6cc0*/  @!UPT UIADD3 URZ, UPT, UPT, URZ, URZ, URZ ;  /* 0x000000fffffff290 */ /* 0x000fe4000fffe0ff */
[----:B------:R-:W1:Y:S01]  /*6cd0*/  @P2 LDC.64 R2, c[0x0][0x888] ;  /* 0x00022200ff022b82 */ /* 0x000e620000000a00 */
[----:B------:R-:W-:Y:S04]  /*6ce0*/  @P2 IMAD R0, R88, UR36, RZ ;  /* 0x0000002458002c24 */ /* 0x000fe8000f8e02ff */
[----:B-1----:R-:W-:Y:S04]  /*6cf0*/  @P2 IMAD.WIDE R2, R0, 0x4, R2 ;  /* 0x0000000400022825 */ /* 0x002fe800078e0202 */
[----:B------:R-:W-:Y:S01]  /*6d00*/  HFMA2 R0, -RZ, RZ, 0, 5.9604644775390625e-08 ;  /* 0x00000001ff007431 */ /* 0x000fe200000001ff */
[----:B-----5:R1:W5:Y:S04]  /*6d10*/  @P2 LDG.E R48, desc[UR40][R2.64] ;  /* 0x0000002802302981 */ /* 0x020368000c1e1900 */
[----:B------:R-:W-:Y:S01]  /*6d20*/  @!P2 PRMT R99, R0, 0x7610, R99 ;  /* 0x000076100063a816 */ /* 0x000fe20000000063 */
[----:B-1----:R-:W2:Y:S06]  /*6d30*/  @!P2 LDC R48, c[0x0][0x880] ;  /* 0x00022000ff30ab82 */ /* 0x002eac0000000800 */
.L_x_133:
[----:B------:R-:W-:Y:S05]  /*6d40*/  @!P4 BRA `(.L_x_134) ;  /* 0x000000000020c947 */ /* 0x000fea0003800000 */
[----:B------:R-:W-:Y:S04]  /*6d50*/  ISETP.NE.U32.AND P2, PT, R82, RZ, PT ;  /* 0x000000ff5200720c */ /* 0x000fe80003f45070 */
[----:B------:R-:W-:Y:S11]  /*6d60*/  ISETP.NE.AND.EX P2, PT, R83, RZ, PT, P2 ;  /* 0x000000ff5300720c */ /* 0x000ff60003f45320 */
[----:B------:R-:W-:Y:S02]  /*6d70*/  @!UPT UIADD3 URZ, UPT, UPT, URZ, URZ, URZ ;  /* 0x000000fffffff290 */ /* 0x000fe4000fffe0ff */
[----:B------:R-:W1:Y:S01]  /*6d80*/  @P2 LDC.64 R2, c[0x0][0x8a8] ;  /* 0x00022a00ff022b82 */ /* 0x000e620000000a00 */
[----:B------:R-:W-:Y:S04]  /*6d90*/  @P2 IMAD R0, R84, UR36, RZ ;  /* 0x0000002454002c24 */ /* 0x000fe8000f8e02ff */
[----:B-1----:R-:W-:Y:S05]  /*6da0*/  @P2 IMAD.WIDE R2, R0, 0x4, R2 ;  /* 0x0000000400022825 */ /* 0x002fea00078e0202 */
[----:B-----5:R1:W5:Y:S02]  /*6db0*/  @P2 LDG.E R46, desc[UR40][R2.64] ;  /* 0x00000028022e2981 */ /* 0x020364000c1e1900 */
[----:B-1----:R-:W3:Y:S02]  /*6dc0*/  @!P2 LDC R46, c[0x0][0x8a0] ;  /* 0x00022800ff2eab82 */ /* 0x002ee40000000800 */
.L_x_134:
[----:B--2--5:R-:W-:Y:S01]  /*6dd0*/  @P0 ISETP.NE.AND P4, PT, R48, RZ, PT ;  /* 0x000000ff3000020c */ /* 0x024fe20003f85270 */
[----:B------:R-:W-:Y:S01]  /*6de0*/  IMAD.U32 R0, RZ, RZ, UR4 ;  /* 0x00000004ff007e24 */ /* 0x000fe2000f8e00ff */
[----:B------:R-:W-:Y:S01]  /*6df0*/  @P0 LOP3.LUT P2, RZ, R99, 0xff, RZ, 0xc0, !PT ;  /* 0x000000ff63ff0812 */ /* 0x000fe2000784c0ff */
[----:B------:R-:W-:Y:S01]  /*6e00*/  BSSY B1, `(.L_x_135) ;  /* 0x0000034000017945 */ /* 0x000fe20003800000 */
[----:B------:R-:W-:Y:S01]  /*6e10*/  @P0 SEL R3, RZ, 0xffffffff, P4 ;  /* 0xffffffffff030807 */ /* 0x000fe20002000000 */
[C---:B------:R-:W-:Y:S01]  /*6e20*/  IMAD R32, R44.reuse, 0x20, R47 ;  /* 0x000000202c207824 */ /* 0x040fe200078e022f */
[----:B------:R-:W-:Y:S02]  /*6e30*/  LEA R113, R44, UR43, 0x3 ;  /* 0x0000002b2c717c11 */ /* 0x000fe4000f8e18ff */
[----:B------:R-:W-:Y:S02]  /*6e40*/  CS2R R58, SRZ ;  /* 0x00000000003a7805 */ /* 0x000fe4000001ff00 */
[----:B------:R-:W-:Y:S02]  /*6e50*/  @P1 SEL R3, R0, R3, !P2 ;  /* 0x0000000300031207 */ /* 0x000fe40005000000 */
[----:B------:R-:W-:Y:S02]  /*6e60*/  CS2R R56, SRZ ;  /* 0x0000000000387805 */ /* 0x000fe4000001ff00 */
[----:B------:R-:W-:Y:S02]  /*6e70*/  SHF.L.U32 R2, R110, 0x1f, RZ ;  /* 0x0000001f6e027819 */ /* 0x000fe400000006ff */
[----:B------:R-:W-:Y:S02]  /*6e80*/  CS2R R54, SRZ ;  /* 0x0000000000367805 */ /* 0x000fe4000001ff00 */
[----:B------:R-:W-:Y:S02]  /*6e90*/  @P0 LOP3.LUT R3, R3, 0x1, RZ, 0xc0, !PT ;  /* 0x0000000103030812 */ /* 0x000fe400078ec0ff */
[----:B------:R-:W-:Y:S02]  /*6ea0*/  CS2R R52, SRZ ;  /* 0x0000000000347805 */ /* 0x000fe4000001ff00 */
[----:B------:R-:W-:Y:S02]  /*6eb0*/  PLOP3.LUT P5, PT, PT, PT, PT, 0x8, 0x80 ;  /* 0x000000000080781c */ /* 0x000fe40003fae170 */
[----:B------:R-:W-:Y:S11]  /*6ec0*/  ISETP.NE.U32.OR P1, PT, R3, 0x1, !P0 ;  /* 0x000000010300780c */ /* 0x000ff60004725470 */
[----:B------:R-:W-:Y:S02]  /*6ed0*/  @!UPT UIADD3 URZ, UPT, UPT, URZ, URZ, URZ ;  /* 0x000000fffffff290 */ /* 0x000fe4000fffe0ff */
[----:B------:R-:W-:Y:S04]  /*6ee0*/  @P1 SHF.L.U32 R4, R108, 0x1f, RZ ;  /* 0x0000001f6c041819 */ /* 0x000fe800000006ff */
[----:B------:R-:W1:Y:S01]  /*6ef0*/  @P1 SYNCS.PHASECHK.TRANS64.TRYWAIT P0, [UR43+0x240], R4 ;  /* 0x00024004ff0015a7 */ /* 0x000e62000800112b */
[----:B------:R2:W4:Y:S01]  /*6f00*/  SYNCS.PHASECHK.TRANS64.TRYWAIT P4, [R113+URZ+0x280], R2 ;  /* 0x00028002710075a7 */ /* 0x00052200080811ff */
[----:B-1----:R-:W-:Y:S01]  /*6f10*/  @P1 PLOP3.LUT P5, PT, P0, PT, PT, 0x8, 0x80 ;  /* 0x000000000080181c */ /* 0x002fe200007ae170 */
[----:B------:R-:W-:Y:S01]  /*6f20*/  @!UPT UIADD3 URZ, UPT, UPT, URZ, URZ, URZ ;  /* 0x000000fffffff290 */ /* 0x000fe2000fffe0ff */
[----:B--2-4-:R-:W-:Y:S11]  /*6f30*/  @!P1 BRA `(.L_x_136) ;  /* 0x0000000000809947 */ /* 0x014ff60003800000 */
[----:B------:R-:W-:Y:S01]  /*6f40*/  ISETP.NE.U32.AND P0, PT, RZ, UR38, PT ;  /* 0x00000026ff007c0c */ /* 0x000fe2000bf05070 */
[----:B------:R-:W-:Y:S01]  /*6f50*/  BSSY B0, `(.L_x_137) ;  /* 0x0000012000007945 */ /* 0x000fe20003800000 */
[----:B------:R-:W-:Y:S02]  /*6f60*/  ISETP.NE.AND P2, PT, R48, RZ, PT ;  /* 0x000000ff3000720c */ /* 0x000fe40003f45270 */
[----:B------:R-:W-:Y:S02]  /*6f70*/  CS2R R54, SRZ ;  /* 0x0000000000367805 */ /* 0x000fe4000001ff00 */
[----:B------:R-:W-:Y:S02]  /*6f80*/  ISETP.NE.AND.EX P0, PT, RZ, UR39, PT, P0 ;  /* 0x00000027ff007c0c */ /* 0x000fe4000bf05300 */
[----:B------:R-:W-:Y:S02]  /*6f90*/  CS2R R52, SRZ ;  /* 0x0000000000347805 */ /* 0x000fe4000001ff00 */
[----:B------:R-:W-:Y:S02]  /*6fa0*/  LOP3.LUT P1, RZ, R99, 0xff, RZ, 0xc0, !PT ;  /* 0x000000ff63ff7812 */ /* 0x000fe4000782c0ff */
[----:B------:R-:W-:Y:S02]  /*6fb0*/  CS2R R58, SRZ ;  /* 0x00000000003a7805 */ /* 0x000fe4000001ff00 */
[----:B------:R-:W-:Y:S02]  /*6fc0*/  SEL R0, RZ, 0xffffffff, P2 ;  /* 0xffffffffff007807 */ /* 0x000fe40001000000 */
[----:B------:R-:W-:Y:S02]  /*6fd0*/  CS2R R56, SRZ ;  /* 0x0000000000387805 */ /* 0x000fe4000001ff00 */
[----:B------:R-:W-:Y:S04]  /*6fe0*/  SEL R3, RZ, 0xffffffff, P0 ;  /* 0xffffffffff037807 */ /* 0x000fe80000000000 */
[----:B------:R-:W-:Y:S04]  /*6ff0*/  @P3 SEL R0, R3, R0, !P1 ;  /* 0x0000000003003207 */ /* 0x000fe80004800000 */
[----:B------:R-:W-:Y:S04]  /*7000*/  LOP3.LUT R0, R0, 0x1, RZ, 0xc0, !PT ;  /* 0x0000000100007812 */ /* 0x000fe800078ec0ff */
[----:B------:R-:W-:Y:S01]  /*7010*/  ISETP.NE.U32.AND P0, PT, R0, 0x1, PT ;  /* 0x000000010000780c */ /* 0x000fe20003f05070 */
[----:B------:R-:W-:Y:S01]  /*7020*/  @!UPT UIADD3 URZ, UPT, UPT, URZ, URZ, URZ ;  /* 0x000000fffffff290 */ /* 0x000fe2000fffe0ff */
[----:B------:R-:W-:Y:S11]  /*7030*/  @!P5 BRA `(.L_x_138) ;  /* 0x00000000000cd947 */ /* 0x000ff60003800000 */
[----:B------:R-:W-:Y:S04]  /*7040*/  SHF.L.U32 R3, R108, 0x1f, RZ ;  /* 0x0000001f6c037819 */ /* 0x000fe800000006ff */
[----:B------:R-:W1:Y:S02]  /*7050*/  SYNCS.PHASECHK.TRANS64.TRYWAIT P1, [UR43+0x240], R3 ;  /* 0x00024003ff0075a7 */ /* 0x000e64000802112b */
[----:B-1----:R-:W-:Y:S05]  /*7060*/  @!P1 BRA `(.L_x_139) ;  /* 0x0000002000b89947 */ /* 0x002fea0003800000 */
.L_x_138:
[----:B------:R-:W-:Y:S05]  /*7070*/  BSYNC B0 ;  /* 0x0000000000007941 */ /* 0x000fea0003800000 */
.L_x_137:
[----:B------:R2:W4:Y:S01]  /*7080*/  @P0 LDS.128 R52, [R105+UR43+0x400] ;  /* 0x0004002b69340984 */ /* 0x0005220008000c00 */
[----:B------:R-:W-:Y:S01]  /*7090*/  UIADD3 UR4, UPT, UPT, UR43, 0x248, URZ ;  /* 0x000002482b047890 */ /* 0x000fe2000fffe0ff */
[----:B------:R-:W-:Y:S02]  /*70a0*/  LOP3.LUT R108, R108, 0x1, RZ, 0x3c, !PT ;  /* 0x000000016c6c7812 */ /* 0x000fe400078e3cff */
[----:B------:R2:W1:Y:S01]  /*70b0*/  @P0 LDS.128 R56, [R104+0x10] ;  /* 0x0000100068380984 */ /* 0x0004620000000c00 */
[----:B------:R-:W-:Y:S01]  /*70c0*/  UPRMT UR4, UR37, 0x654, UR4 ;  /* 0x0000065425047896 */ /* 0x000fe20008000004 */
[----:B------:R-:W-:Y:S01]  /*70d0*/  @!PT LDS RZ, [RZ] ;  /* 0x00000000fffff984 */ /* 0x000fe20000000800 */
[----:B------:R-:W-:Y:S01]  /*70e0*/  @!PT LDS RZ, [RZ] ;  /* 0x00000000fffff984 */ /* 0x000fe20000000800 */
[----:B------:R-:W-:Y:S01]  /*70f0*/  @!PT LDS RZ, [RZ] ;  /* 0x00000000fffff984 */ /* 0x000fe20000000800 */
[----:B------:R-:W-:Y:S01]  /*7100*/  @!PT LDS RZ, [RZ] ;  /* 0x00000000fffff984 */ /* 0x000fe20000000800 */
[----:B------:R5:W-:Y:S06]  /*7110*/  MEMBAR.ALL.CTA ;  /* 0x0000000000007992 */ /* 0x000bec0000008000 */
[----:B-----5:R-:W5:Y:S02]  /*7120*/  FENCE.VIEW.ASYNC.S ;  /* 0x00000000000073c6 */ /* 0x020f640000000000 */
[----:B-----5:R-:W-:Y:S03]  /*7130*/  SYNCS.ARRIVE.TRANS64.RED.A1T0 RZ, [UR4], RZ ;  /* 0x000000ffffff79a7 */ /* 0x020fe60008100404 */
.L_x_136:
[----:B------:R-:W-:Y:S05]  /*7140*/  BSYNC B1 ;  /* 0x0000000000017941 */ /* 0x000fea0003800000 */
.L_x_135:
[----:B-1----:R-:W-:Y:S04]  /*7150*/  SHF.R.U32.HI R3, RZ, 0x15, R32 ;  /* 0x00000015ff037819 */ /* 0x002fe80000011620 */
[----:B------:R-:W-:Y:S01]  /*7160*/  LOP3.LUT P0, RZ, R3, 0x3, R106, 0x48, !PT ;  /* 0x0000000303ff7812 */ /* 0x000fe2000780486a */
[----:B------:R-:W-:Y:S01]  /*7170*/  @!UPT UIADD3 URZ, UPT, UPT, URZ, URZ, URZ ;  /* 0x000000fffffff290 */ /* 0x000fe2000fffe0ff */
[----:B------:R-:W-:Y:S11]  /*7180*/  @P4 BRA `(.L_x_140) ;  /* 0x0000000000084947 */ /* 0x000ff60003800000 */
[----:B------:R-:W1:Y:S02]  /*7190*/  SYNCS.PHASECHK.TRANS64.TRYWAIT P1, [R113+URZ+0x280], R2 ;  /* 0x00028002710075a7 */ /* 0x000e6400080211ff */
[----:B-1----:R-:W-:Y:S05]  /*71a0*/  @!P1 BRA `(.L_x_141) ;  /* 0x0000002000809947 */ /* 0x002fea0003800000 */
.L_x_140:
[----:B------:R-:W-:Y:S05]  /*71b0*/  @!P0 BRA `(.L_x_142) ;  /* 0x0000000000408947 */ /* 0x000fea0003800000 */
[----:B------:R-:W1:Y:S01]  /*71c0*/  LDCU.64 UR8, c[0x4][0x70] ;  /* 0x01000e00ff0877ac */ /* 0x000e620008000a00 */
[----:B------:R-:W-:Y:S01]  /*71d0*/  MOV R3, 0x0 ;  /* 0x0000000000037802 */ /* 0x000fe20000000f00 */
[----:B------:R-:W-:Y:S02]  /*71e0*/  HFMA2 R12, -RZ, RZ, 0, 5.9604644775390625e-08 ;  /* 0x00000001ff0c7431 */ /* 0x000fe400000001ff */
[----:B------:R-:W-:Y:S02]  /*71f0*/  IMAD.MOV.U32 R8, RZ, RZ, 0x192 ;  /* 0x00000192ff087424 */ /* 0x000fe400078e00ff */
[----:B------:R-:W-:Y:S01]  /*7200*/  IMAD.MOV.U32 R13, RZ, RZ, RZ ;  /* 0x000000ffff0d7224 */ /* 0x000fe200078e00ff */
[----:B------:R-:W5:Y:S01]  /*7210*/  LDCU.64 UR6, c[0x4][0x78] ;  /* 0x01000f00ff0677ac */ /* 0x000f620008000a00 */
[----:B------:R-:W2:Y:S01]  /*7220*/  LDC.64 R2, c[0x4][R3] ;  /* 0x0100000003027b82 */ /* 0x000ea20000000a00 */
[----:B------:R-:W3:Y:S01]  /*7230*/  LDCU.64 UR4, c[0x4][0x10] ;  /* 0x01000200ff0477ac */ /* 0x000ee20008000a00 */
[----:B-1----:R-:W-:Y:S01]  /*7240*/  MOV R5, UR9 ;  /* 0x0000000900057c02 */ /* 0x002fe20008000f00 */
[----:B------:R-:W-:Y:S01]  /*7250*/  IMAD.U32 R4, RZ, RZ, UR8 ;  /* 0x00000008ff047e24 */ /* 0x000fe2000f8e00ff */
[----:B-----5:R-:W-:Y:S01]  /*7260*/  MOV R7, UR7 ;  /* 0x0000000700077c02 */ /* 0x020fe20008000f00 */
[----:B------:R-:W-:Y:S01]  /*7270*/  IMAD.U32 R6, RZ, RZ, UR6 ;  /* 0x00000006ff067e24 */ /* 0x000fe2000f8e00ff */
[----:B---3--:R-:W-:Y:S01]  /*7280*/  MOV R11, UR5 ;  /* 0x00000005000b7c02 */ /* 0x008fe20008000f00 */
[----:B------:R-:W-:Y:S02]  /*7290*/  IMAD.U32 R10, RZ, RZ, UR4 ;  /* 0x00000004ff0a7e24 */ /* 0x000fe4000f8e00ff */
[----:B------:R-:W-:Y:S07]  /*72a0*/  LEPC R20, `(.L_x_142) ;  /* 0x000000001014794e */ /* 0x000fee0000000000 */
[----:B--2-4-:R-:W-:Y:S05]  /*72b0*/  CALL.ABS.NOINC R2 ;  /* 0x0000000002007343 */ /* 0x014fea0003c00000 */
.L_x_142:
[----:B------:R-:W-:Y:S01]  /*72c0*/  LOP3.LUT P0, RZ, R103, 0x60, RZ, 0xc0, !PT ;  /* 0x0000006067ff7812 */ /* 0x000fe2000780c0ff */
[----:B------:R-:W-:Y:S05]  /*72d0*/  WARPSYNC.ALL ;  /* 0x0000000000007948 */ /* 0x000fea0003800000 */
[----:B------:R-:W-:Y:S01]  /*72e0*/  R2UR UR4, R32 ;  /* 0x00000000200472ca */ /* 0x000fe200000e0000 */
[----:B----4-:R-:W-:Y:S01]  /*72f0*/  IMAD.U32 R75, R54, 0x10000, RZ ;  /* 0x00010000364b7824 */ /* 0x010fe200078e00ff */
[----:B------:R-:W-:Y:S01]  /*7300*/  SHF.L.U32 R51, R52, 0x10, RZ ;  /* 0x0000001034337819 */ /* 0x000fe200000006ff */
[----:B------:R-:W-:Y:S01]  /*7310*/  IMAD.U32 R74, R56, 0x10000, RZ ;  /* 0x00010000384a7824 */ /* 0x000fe200078e00ff */
[----:B------:R-:W-:Y:S01]  /*7320*/  PRMT R49, R52, 0x8880, RZ ;  /* 0x0000888034317816 */ /* 0x000fe200000000ff */
[----:B------:R-:W-:Y:S01]  /*7330*/  IMAD.U32 R64, R58, 0x10000, RZ ;  /* 0x000100003a407824 */ /* 0x000fe200078e00ff */
[----:B------:R-:W-:Y:S01]  /*7340*/  SHF.L.U32 R50, R52, 0x8, RZ ;  /* 0x0000000834327819 */ /* 0x000fe200000006ff */
[----:B------:R-:W-:Y:S01]  /*7350*/  BSSY.RECONVERGENT B0, `(.L_x_143) ;  /* 0x000009f000007945 */ /* 0x000fe20003800200 */
[----:B------:R-:W-:Y:S02]  /*7360*/  SHF.R.S32.HI R51, RZ, 0x18, R51 ;  /* 0x00000018ff337819 */ /* 0x000fe40000011433 */
[----:B------:R-:W-:Y:S02]  /*7370*/  PRMT R80, R53, 0x8880, RZ ;  /* 0x0000888035507816 */ /* 0x000fe400000000ff */
[----:B------:R-:W-:Y:S01]  /*7380*/  SHF.R.S32.HI R50, RZ, 0x18, R50 ;  /* 0x00000018ff327819 */ /* 0x000fe20000011432 */
[----:B------:R-:W1:Y:S01]  /*7390*/  LDTM.x32 R4, tmem[UR4] ;  /* 0x00000004000479ee */ /* 0x000e6200082c0000 */
[----:B------:R-:W-:Y:S01]  /*73a0*/  NOP ;  /* 0x0000000000007918 */ /* 0x000fe20000000000 */
[----:B------:R-:W-:Y:S02]  /*73b0*/  IADD3 R113, PT, PT, R113, 0x2a0, RZ ;  /* 0x000002a071717810 */ /* 0x000fe40007ffe0ff */
[----:B------:R-:W-:Y:S02]  /*73c0*/  SHF.R.S32.HI R52, RZ, 0x18, R52 ;  /* 0x00000018ff347819 */ /* 0x000fe40000011434 */
[----:B------:R-:W-:Y:S02]  /*73d0*/  LOP3.LUT R113, R113, 0xfefffff8, RZ, 0xc0, !PT ;  /* 0xfefffff871717812 */ /* 0x000fe400078ec0ff */
[----:B------:R-:W-:Y:S02]  /*73e0*/  SHF.L.U32 R79, R53, 0x10, RZ ;  /* 0x00000010354f7819 */ /* 0x000fe400000006ff */
[----:B-1----:R1:W-:Y:S01]  /*73f0*/  SYNCS.ARRIVE.TRANS64.RED.A1T0 RZ, [R113+URZ], RZ ;  /* 0x000000ff71ff79a7 */ /* 0x0023e200081004ff */
[----:B------:R-:W-:Y:S02]  /*7400*/  PRMT R77, R54, 0x8880, RZ ;  /* 0x00008880364d7816 */ /* 0x000fe400000000ff */
[C---:B------:R-:W-:Y:S02]  /*7410*/  PRMT R71, R55.reuse, 0x8880, RZ ;  /* 0x0000888037477816 */ /* 0x040fe400000000ff */
[----:B------:R-:W-:Y:S02]  /*7420*/  SHF.L.U32 R70, R55, 0x10, RZ ;  /* 0x0000001037467819 */ /* 0x000fe400000006ff */
[----:B------:R-:W-:Y:S02]  /*7430*/  PRMT R76, R56, 0x8880, RZ ;  /* 0x00008880384c7816 */ /* 0x000fe400000000ff */
[C---:B------:R-:W-:Y:S02]  /*7440*/  PRMT R68, R57.reuse, 0x8880, RZ ;  /* 0x0000888039447816 */ /* 0x040fe400000000ff */
[----:B------:R-:W-:Y:S02]  /*7450*/  SHF.L.U32 R67, R57, 0x10, RZ ;  /* 0x0000001039437819 */ /* 0x000fe400000006ff */
[----:B------:R-:W-:Y:S01]  /*7460*/  PRMT R65, R58, 0x8880, RZ ;  /* 0x000088803a417816 */ /* 0x000fe200000000ff */
[C---:B---3--:R-:W-:Y:S01]  /*7470*/  IMAD R0, R46.reuse, R4, RZ ;  /* 0x000000042e007224 */ /* 0x048fe200078e02ff */
[C---:B------:R-:W-:Y:S01]  /*7480*/  PRMT R62, R59.reuse, 0x8880, RZ ;  /* 0x000088803b3e7816 */ /* 0x040fe200000000ff */
[C---:B------:R-:W-:Y:S01]  /*7490*/  IMAD R2, R46.reuse, R5, RZ ;  /* 0x000000052e027224 */ /* 0x040fe200078e02ff */
[----:B------:R-:W-:Y:S01]  /*74a0*/  SHF.L.U32 R61, R59, 0x10, RZ ;  /* 0x000000103b3d7819 */ /* 0x000fe200000006ff */
[C---:B------:R-:W-:Y:S01]  /*74b0*/  IMAD R3, R46.reuse, R6, RZ ;  /* 0x000000062e037224 */ /* 0x040fe200078e02ff */
[----:B------:R-:W-:Y:S01]  /*74c0*/  SHF.L.U32 R78, R53, 0x8, RZ ;  /* 0x00000008354e7819 */ /* 0x000fe200000006ff */
[-C--:B------:R-:W-:Y:S01]  /*74d0*/  IMAD R0, R49, R48.reuse, R0 ;  /* 0x0000003031007224 */ /* 0x080fe200078e0200 */
[----:B------:R-:W-:Y:S01]  /*74e0*/  SHF.R.S32.HI R53, RZ, 0x18, R53 ;  /* 0x00000018ff357819 */ /* 0x000fe20000011435 */
[----:B------:R-:W-:Y:S01]  /*74f0*/  IMAD R7, R46, R7, RZ ;  /* 0x000000072e077224 */ /* 0x000fe200078e02ff */
[----:B------:R-:W-:Y:S01]  /*7500*/  SHF.L.U32 R72, R54, 0x8, RZ ;  /* 0x0000000836487819 */ /* 0x000fe200000006ff */
[-C--:B------:R-:W-:Y:S01]  /*7510*/  IMAD R2, R51, R48.reuse, R2 ;  /* 0x0000003033027224 */ /* 0x080fe200078e0202 */
[----:B------:R-:W-:Y:S01]  /*7520*/  SHF.R.S32.HI R51, RZ, 0x18, R78 ;  /* 0x00000018ff337819 */ /* 0x000fe2000001144e */
[----:B------:R-:W-:Y:S01]  /*7530*/  IMAD R3, R50, R48, R3 ;  /* 0x0000003032037224 */ /* 0x000fe200078e0203 */
[----:B------:R-:W-:Y:S01]  /*7540*/  SHF.R.S32.HI R50, RZ, 0x18, R79 ;  /* 0x00000018ff327819 */ /* 0x000fe2000001144f */
[----:B------:R-:W-:Y:S01]  /*7550*/  IMAD.MOV.U32 R49, RZ, RZ, R80 ;  /* 0x000000ffff317224 */ /* 0x000fe200078e0050 */
[----:B------:R-:W-:Y:S01]  /*7560*/  SHF.R.S32.HI R54, RZ, 0x18, R54 ;  /* 0x00000018ff367819 */ /* 0x000fe20000011436 */
[----:B------:R-:W-:Y:S01]  /*7570*/  IMAD R8, R46, R8, RZ ;  /* 0x000000082e087224 */ /* 0x000fe200078e02ff */
[----:B------:R-:W-:Y:S01]  /*7580*/  SHF.L.U32 R69, R55, 0x8, RZ ;  /* 0x0000000837457819 */ /* 0x000fe200000006ff */
[----:B------:R-:W-:Y:S01]  /*7590*/  IMAD R7, R52, R48, R7 ;  /* 0x0000003034077224 */ /* 0x000fe200078e0207 */
[----:B------:R-:W-:Y:S01]  /*75a0*/  SHF.R.S32.HI R55, RZ, 0x18, R55 ;  /* 0x00000018ff377819 */ /* 0x000fe20000011437 */
[C---:B------:R-:W-:Y:S01]  /*75b0*/  IMAD R9, R46.reuse, R9, RZ ;  /* 0x000000092e097224 */ /* 0x040fe200078e02ff */
[----:B------:R-:W-:Y:S01]  /*75c0*/  SHF.R.S32.HI R52, RZ, 0x18, R56 ;  /* 0x00000018ff347819 */ /* 0x000fe20000011438 */
[C---:B------:R-:W-:Y:S01]  /*75d0*/  IMAD R10, R46.reuse, R10, RZ ;  /* 0x0000000a2e0a7224 */ /* 0x040fe200078e02ff */
[----:B------:R-:W-:Y:S01]  /*75e0*/  I2IP.S8.S32.SAT R93, R7, R3, RZ ;  /* 0x00000003075d7239 */ /* 0x000fe200000014ff */
[----:B------:R-:W-:Y:S01]  /*75f0*/  IMAD R8, R49, R48, R8 ;  /* 0x0000003031087224 */ /* 0x000fe200078e0208 */
[----:B------:R-:W-:Y:S01]  /*7600*/  MOV R49, R77 ;  /* 0x0000004d00317202 */ /* 0x000fe20000000f00 */
[----:B------:R-:W-:Y:S01]  /*7610*/  IMAD R11, R46, R11, RZ ;  /* 0x0000000b2e0b7224 */ /* 0x000fe200078e02ff */
[----:B------:R-:W-:Y:S01]  /*7620*/  I2IP.S8.S32.SAT R92, R2, R0, R93 ;  /* 0x00000000025c7239 */ /* 0x000fe2000000145d */
[-C--:B------:R-:W-:Y:S01]  /*7630*/  IMAD R9, R50, R48.reuse, R9 ;  /* 0x0000003032097224 */ /* 0x080fe200078e0209 */
[----:B------:R-:W-:Y:S01]  /*7640*/  SHF.R.S32.HI R50, RZ, 0x18, R75 ;  /* 0x00000018ff327819 */ /* 0x000fe2000001144b */
[----:B------:R-:W-:Y:S01]  /*7650*/  IMAD R10, R51, R48, R10 ;  /* 0x00000030330a7224 */ /* 0x000fe200078e020a */
[----:B------:R-:W-:Y:S01]  /*7660*/  MOV R51, R71 ;  /* 0x0000004700337202 */ /* 0x000fe20000000f00 */
[----:B------:R-:W-:Y:S01]  /*7670*/  IMAD R4, R46, R12, RZ ;  /* 0x0000000c2e047224 */ /* 0x000fe200078e02ff */
[----:B------:R-:W-:Y:S01]  /*7680*/  SHF.L.U32 R73, R56, 0x8, RZ ;  /* 0x0000000838497819 */ /* 0x000fe200000006ff */
[-C--:B------:R-:W-:Y:S01]  /*7690*/  IMAD R11, R53, R48.reuse, R11 ;  /* 0x00000030350b7224 */ /* 0x080fe200078e020b */
[----:B------:R-:W-:Y:S01]  /*76a0*/  SHF.R.S32.HI R53, RZ, 0x18, R69 ;  /* 0x00000018ff357819 */ /* 0x000fe20000011445 */
[C---:B------:R-:W-:Y:S01]  /*76b0*/  IMAD R5, R46.reuse, R13, RZ ;  /* 0x0000000d2e057224 */ /* 0x040fe200078e02ff */
[----:B------:R-:W-:Y:S01]  /*76c0*/  SHF.R.S32.HI R56, RZ, 0x18, R57 ;  /* 0x00000018ff387819 */ /* 0x000fe20000011439 */
[----:B------:R-:W-:Y:S01]  /*76d0*/  IMAD R4, R49, R48, R4 ;  /* 0x0000003031047224 */ /* 0x000fe200078e0204 */
[----:B------:R-:W-:Y:S01]  /*76e0*/  SHF.R.S32.HI R49, RZ, 0x18, R72 ;  /* 0x00000018ff317819 */ /* 0x000fe20000011448 */
[C---:B------:R-:W-:Y:S01]  /*76f0*/  IMAD R6, R46.reuse, R14, RZ ;  /* 0x0000000e2e067224 */ /* 0x040fe200078e02ff */
[----:B------:R-:W-:Y:S01]  /*7700*/  I2IP.S8.S32.SAT R94, R11, R10, RZ ;  /* 0x0000000a0b5e7239 */ /* 0x000fe200000014ff */
[----:B------:R-:W-:Y:S01]  /*7710*/  IMAD R15, R46, R15, RZ ;  /* 0x0000000f2e0f7224 */ /* 0x000fe200078e02ff */
[----:B------:R-:W-:Y:S01]  /*7720*/  SHF.L.U32 R66, R57, 0x8, RZ ;  /* 0x0000000839427819 */ /* 0x000fe200000006ff */
[----:B------:R-:W-:Y:S01]  /*7730*/  IMAD R5, R50, R48, R5 ;  /* 0x0000003032057224 */ /* 0x000fe200078e0205 */
[----:B------:R-:W-:Y:S01]  /*7740*/  I2IP.S8.S32.SAT R93, R9, R8, R94 ;  /* 0x00000008095d7239 */ /* 0x000fe2000000145e */
[C---:B------:R-:W-:Y:S01]  /*7750*/  IMAD R12, R46.reuse, R16, RZ ;  /* 0x000000102e0c7224 */ /* 0x040fe200078e02ff */
[----:B------:R-:W-:Y:S01]  /*7760*/  SHF.R.S32.HI R50, RZ, 0x18, R70 ;  /* 0x00000018ff327819 */ /* 0x000fe20000011446 */
[----:B------:R-:W-:Y:S01]  /*7770*/  IMAD R6, R49, R48, R6 ;  /* 0x0000003031067224 */ /* 0x000fe200078e0206 */
[----:B------:R-:W-:Y:S01]  /*7780*/  MOV R49, R76 ;  /* 0x0000004c00317202 */ /* 0x000fe20000000f00 */
[----:B------:R-:W-:Y:S01]  /*7790*/  IMAD R13, R46, R17, RZ ;  /* 0x000000112e0d7224 */ /* 0x000fe200078e02ff */
[----:B------:R-:W-:Y:S01]  /*77a0*/  SHF.R.S32.HI R57, RZ, 0x18, R58 ;  /* 0x00000018ff397819 */ /* 0x000fe2000001143a */
[----:B------:R-:W-:Y:S01]  /*77b0*/  IMAD R15, R54, R48, R15 ;  /* 0x00000030360f7224 */ /* 0x000fe200078e020f */
[----:B------:R-:W-:Y:S01]  /*77c0*/  SHF.L.U32 R63, R58, 0x8, RZ ;  /* 0x000000083a3f7819 */ /* 0x000fe200000006ff */
[C---:B------:R-:W-:Y:S01]  /*77d0*/  IMAD R14, R46.reuse, R18, RZ ;  /* 0x000000122e0e7224 */ /* 0x040fe200078e02ff */
[----:B------:R-:W-:Y:S01]  /*77e0*/  SHF.R.S32.HI R58, RZ, 0x18, R59 ;  /* 0x00000018ff3a7819 */ /* 0x000fe2000001143b */
[----:B------:R-:W-:Y:S01]  /*77f0*/  IMAD R12, R51, R48, R12 ;  /* 0x00000030330c7224 */ /* 0x000fe200078e020c */
[----:B------:R-:W-:Y:S01]  /*7800*/  I2IP.S8.S32.SAT R94, R15, R6, RZ ;  /* 0x000000060f5e7239 */ /* 0x000fe200000014ff */
[----:B------:R-:W-:Y:S01]  /*7810*/  IMAD R19, R46, R19, RZ ;  /* 0x000000132e137224 */ /* 0x000fe200078e02ff */
[----:B------:R-:W-:Y:S01]  /*7820*/  SHF.R.S32.HI R51, RZ, 0x18, R73 ;  /* 0x00000018ff337819 */ /* 0x000fe20000011449 */
[----:B------:R-:W-:Y:S01]  /*7830*/  IMAD R13, R50, R48, R13 ;  /* 0x00000030320d7224 */ /* 0x000fe200078e020d */
[----:B------:R-:W-:Y:S01]  /*7840*/  I2IP.S8.S32.SAT R94, R5, R4, R94 ;  /* 0x00000004055e7239 */ /* 0x000fe2000000145e */
[C---:B------:R-:W-:Y:S01]  /*7850*/  IMAD R16, R46.reuse, R20, RZ ;  /* 0x000000142e107224 */ /* 0x040fe200078e02ff */
[----:B------:R-:W-:Y:S01]  /*7860*/  SHF.R.S32.HI R50, RZ, 0x18, R74 ;  /* 0x00000018ff327819 */ /* 0x000fe2000001144a */
[-C--:B------:R-:W-:Y:S01]  /*7870*/  IMAD R14, R53, R48.reuse, R14 ;  /* 0x00000030350e7224 */ /* 0x080fe200078e020e */
[----:B------:R-:W-:Y:S01]  /*7880*/  SHF.L.U32 R60, R59, 0x8, RZ ;  /* 0x000000083b3c7819 */ /* 0x000fe200000006ff */
[----:B------:R-:W-:Y:S01]  /*7890*/  IMAD R17, R46, R21, RZ ;  /* 0x000000152e117224 */ /* 0x000fe200078e02ff */
[----:B-1----:R-:W-:Y:S01]  /*78a0*/  IADD3 R113, PT, PT, R44, 0x1, RZ ;  /* 0x000000012c717810 */ /* 0x002fe20007ffe0ff */
[----:B------:R-:W-:Y:S01]  /*78b0*/  IMAD R19, R55, R48, R19 ;  /* 0x0000003037137224 */ /* 0x000fe200078e0213 */
[----:B------:R-:W-:Y:S01]  /*78c0*/  SHF.R.S32.HI R53, RZ, 0x18, R60 ;  /* 0x00000018ff357819 */ /* 0x000fe2000001143c */
[C---:B------:R-:W-:Y:S02]  /*78d0*/  IMAD R18, R46.reuse, R22, RZ ;  /* 0x000000162e127224 */ /* 0x040fe400078e02ff */
[----:B------:R-:W-:Y:S01]  /*78e0*/  IMAD R16, R49, R48, R16 ;  /* 0x0000003031107224 */ /* 0x000fe200078e0210 */
[----:B------:R-:W-:Y:S01]  /*78f0*/  I2IP.S8.S32.SAT R95, R19, R14, RZ ;  /* 0x0000000e135f7239 */ /* 0x000fe200000014ff */
[----:B------:R-:W-:Y:S02]  /*7900*/  IMAD R23, R46, R23, RZ ;  /* 0x000000172e177224 */ /* 0x000fe400078e02ff */
[----:B------:R-:W-:Y:S01]  /*7910*/  IMAD R17, R50, R48, R17 ;  /* 0x0000003032117224 */ /* 0x000fe200078e0211 */
[----:B------:R-:W-:Y:S01]  /*7920*/  I2IP.S8.S32.SAT R95, R13, R12, R95 ;  /* 0x0000000c0d5f7239 */ /* 0x000fe2000000145f */
[C---:B------:R-:W-:Y:S01]  /*7930*/  IMAD R20, R46.reuse, R24, RZ ;  /* 0x000000182e147224 */ /* 0x040fe200078e02ff */
[----:B------:R-:W-:Y:S01]  /*7940*/  SHF.R.S32.HI R50, RZ, 0x18, R67 ;  /* 0x00000018ff327819 */ /* 0x000fe20000011443 */
[-C--:B------:R-:W-:Y:S01]  /*7950*/  IMAD R18, R51, R48.reuse, R18 ;  /* 0x0000003033127224 */ /* 0x080fe200078e0212 */
[----:B------:R-:W-:Y:S01]  /*7960*/  SHF.R.S32.HI R51, RZ, 0x18, R66 ;  /* 0x00000018ff337819 */ /* 0x000fe20000011442 */
[----:B------:R-:W-:Y:S01]  /*7970*/  IMAD.MOV.U32 R49, RZ, RZ, R68 ;  /* 0x000000ffff317224 */ /* 0x000fe200078e0044 */
[----:B------:R1:W-:Y:S01]  /*7980*/  STS.128 [R105+UR43+0x1400], R92 ;  /* 0x0014005c69007988 */ /* 0x0003e20008000c2b */
[----:B------:R-:W-:Y:S02]  /*7990*/  IMAD R21, R46, R25, RZ ;  /* 0x000000192e157224 */ /* 0x000fe400078e02ff */
[----:B------:R-:W-:Y:S02]  /*79a0*/  IMAD R23, R52, R48, R23 ;  /* 0x0000003034177224 */ /* 0x000fe400078e0217 */
[C---:B------:R-:W-:Y:S02]  /*79b0*/  IMAD R22, R46.reuse, R26, RZ ;  /* 0x0000001a2e167224 */ /* 0x040fe400078e02ff */
[----:B------:R-:W-:Y:S01]  /*79c0*/  IMAD R20, R49, R48, R20 ;  /* 0x0000003031147224 */ /* 0x000fe200078e0214 */
[----:B------:R-:W-:Y:S01]  /*79d0*/  I2IP.S8.S32.SAT R116, R23, R18, RZ ;  /* 0x0000001217747239 */ /* 0x000fe200000014ff */
[----:B------:R-:W-:Y:S01]  /*79e0*/  IMAD R27, R46, R27, RZ ;  /* 0x0000001b2e1b7224 */ /* 0x000fe200078e02ff */
[----:B------:R-:W-:Y:S01]  /*79f0*/  MOV R49, R65 ;  /* 0x0000004100317202 */ /* 0x000fe20000000f00 */
[----:B------:R-:W-:Y:S01]  /*7a00*/  IMAD R21, R50, R48, R21 ;  /* 0x0000003032157224 */ /* 0x000fe200078e0215 */
[----:B------:R-:W-:Y:S01]  /*7a10*/  I2IP.S8.S32.SAT R116, R17, R16, R116 ;  /* 0x0000001011747239 */ /* 0x000fe20000001474 */
[----:B------:R-:W-:Y:S01]  /*7a20*/  IMAD R24, R46, R28, RZ ;  /* 0x0000001c2e187224 */ /* 0x000fe200078e02ff */
[----:B------:R-:W-:Y:S01]  /*7a30*/  SHF.R.S32.HI R50, RZ, 0x18, R64 ;  /* 0x00000018ff327819 */ /* 0x000fe20000011440 */
[----:B------:R-:W-:Y:S01]  /*7a40*/  IMAD R22, R51, R48, R22 ;  /* 0x0000003033167224 */ /* 0x000fe200078e0216 */
[----:B------:R-:W-:Y:S01]  /*7a50*/  MOV R51, R62 ;  /* 0x0000003e00337202 */ /* 0x000fe20000000f00 */
[-C--:B------:R-:W-:Y:S02]  /*7a60*/  IMAD R27, R56, R48.reuse, R27 ;  /* 0x00000030381b7224 */ /* 0x080fe400078e021b */
[C---:B------:R-:W-:Y:S02]  /*7a70*/  IMAD R25, R46.reuse, R29, RZ ;  /* 0x0000001d2e197224 */ /* 0x040fe400078e02ff */
[----:B------:R-:W-:Y:S01]  /*7a80*/  IMAD R24, R49, R48, R24 ;  /* 0x0000003031187224 */ /* 0x000fe200078e0218 */
[----:B------:R-:W-:Y:S01]  /*7a90*/  SHF.R.S32.HI R49, RZ, 0x18, R63 ;  /* 0x00000018ff317819 */ /* 0x000fe2000001143f */
[C---:B------:R-:W-:Y:S01]  /*7aa0*/  IMAD R26, R46.reuse, R30, RZ ;  /* 0x0000001e2e1a7224 */ /* 0x040fe200078e02ff */
[----:B------:R-:W-:Y:S01]  /*7ab0*/  I2IP.S8.S32.SAT R117, R27, R22, RZ ;  /* 0x000000161b757239 */ /* 0x000fe200000014ff */
[----:B------:R-:W-:Y:S02]  /*7ac0*/  IMAD R31, R46, R31, RZ ;  /* 0x0000001f2e1f7224 */ /* 0x000fe400078e02ff */
[----:B------:R-:W-:Y:S01]  /*7ad0*/  IMAD R25, R50, R48, R25 ;  /* 0x0000003032197224 */ /* 0x000fe200078e0219 */
[----:B------:R-:W-:Y:S01]  /*7ae0*/  SHF.R.S32.HI R50, RZ, 0x18, R61 ;  /* 0x00000018ff327819 */ /* 0x000fe2000001143d */
[C---:B------:R-:W-:Y:S01]  /*7af0*/  IMAD R28, R46.reuse, R32, RZ ;  /* 0x000000202e1c7224 */ /* 0x040fe200078e02ff */
[----:B------:R-:W-:Y:S01]  /*7b00*/  I2IP.S8.S32.SAT R117, R21, R20, R117 ;  /* 0x0000001415757239 */ /* 0x000fe20000001475 */
[-C--:B------:R-:W-:Y:S02]  /*7b10*/  IMAD R26, R49, R48.reuse, R26 ;  /* 0x00000030311a7224 */ /* 0x080fe400078e021a */
[C---:B------:R-:W-:Y:S02]  /*7b20*/  IMAD R29, R46.reuse, R33, RZ ;  /* 0x000000212e1d7224 */ /* 0x040fe400078e02ff */
[-C--:B------:R-:W-:Y:S02]  /*7b30*/  IMAD R31, R57, R48.reuse, R31 ;  /* 0x00000030391f7224 */ /* 0x080fe400078e021f */
[----:B------:R-:W-:Y:S02]  /*7b40*/  IMAD R28, R51, R48, R28 ;  /* 0x00000030331c7224 */ /* 0x000fe400078e021c */
[----:B------:R-:W-:Y:S01]  /*7b50*/  IMAD R30, R46, R34, RZ ;  /* 0x000000222e1e7224 */ /* 0x000fe200078e02ff */
[----:B------:R-:W-:Y:S01]  /*7b60*/  I2IP.S8.S32.SAT R115, R31, R26, RZ ;  /* 0x0000001a1f737239 */ /* 0x000fe200000014ff */
[----:B------:R-:W-:Y:S02]  /*7b70*/  IMAD R29, R50, R48, R29 ;  /* 0x00000030321d7224 */ /* 0x000fe400078e021d */
[----:B------:R-:W-:Y:S01]  /*7b80*/  IMAD R35, R46, R35, RZ ;  /* 0x000000232e237224 */ /* 0x000fe200078e02ff */
[----:B------:R-:W-:Y:S01]  /*7b90*/  I2IP.S8.S32.SAT R118, R25, R24, R115 ;  /* 0x0000001819767239 */ /* 0x000fe20000001473 */
[-C--:B------:R-:W-:Y:S02]  /*7ba0*/  IMAD R30, R53, R48.reuse, R30 ;  /* 0x00000030351e7224 */ /* 0x080fe400078e021e */
[----:B------:R-:W-:Y:S05]  /*7bb0*/  IMAD R35, R58, R48, R35 ;  /* 0x000000303a237224 */ /* 0x000fea00078e0223 */
[----:B------:R-:W-:Y:S04]  /*7bc0*/  I2IP.S8.S32.SAT R120, R35, R30, RZ ;  /* 0x0000001e23787239 */ /* 0x000fe800000014ff */
[----:B------:R-:W-:Y:S05]  /*7bd0*/  I2IP.S8.S32.SAT R119, R29, R28, R120 ;  /* 0x0000001c1d777239 */ /* 0x000fea0000001478 */
[----:B------:R1:W-:Y:S01]  /*7be0*/  STS.128 [R104+0x1010], R116 ;  /* 0x0010107468007388 */ /* 0x0003e20000000c00 */
[----:B------:R-:W-:Y:S01]  /*7bf0*/  @!PT LDS RZ, [RZ] ;  /* 0x00000000fffff984 */ /* 0x000fe20000000800 */
[----:B------:R-:W-:Y:S01]  /*7c00*/  @!PT LDS RZ, [RZ] ;  /* 0x00000000fffff984 */ /* 0x000fe20000000800 */
[----:B------:R-:W-:Y:S01]  /*7c10*/  @!PT LDS RZ, [RZ] ;  /* 0x00000000fffff984 */ /* 0x000fe20000000800 */
[----:B------:R-:W-:Y:S01]  /*7c20*/  @!PT LDS RZ, [RZ] ;  /* 0x00000000fffff984 */ /* 0x000fe20000000800 */
[----:B------:R3:W-:Y:S07]  /*7c30*/  MEMBAR.ALL.CTA ;  /* 0x0000000000007992 */ /* 0x0007ee0000008000 */
[----:B---3--:R-:W3:Y:S02]  /*7c40*/  FENCE.VIEW.ASYNC.S ;  /* 0x00000000000073c6 */ /* 0x008ee40000000000 */
[----:B---3--:R-:W-:Y:S06]  /*7c50*/  BAR.SYNC.DEFER_BLOCKING 0x1, 0x80 ;  /* 0x0042000000007b1d */ /* 0x008fec0000010000 */
[----:B------:R-:W-:Y:S05]  /*7c60*/  @P0 BRA `(.L_x_144) ;  /* 0x0000000000340947 */ /* 0x000fea0003800000 */
[----:B------:R-:W-:Y:S01]  /*7c70*/  UIADD3 UR12, UPT, UPT, UR43, 0x1400, URZ ;  /* 0x000014002b0c7890 */ /* 0x000fe2000fffe0ff */
[----:B------:R-:W-:Y:S01]  /*7c80*/  R2UR UR9, R98 ;  /* 0x00000000620972ca */ /* 0x000fe200000e0000 */
[----:B------:R-:W-:Y:S01]  /*7c90*/  UIADD3 UR10, UP0, UPT, UR46, 0x680, URZ ;  /* 0x000006802e0a7890 */ /* 0x000fe2000ff1e0ff */
[----:B------:R-:W-:Y:S01]  /*7ca0*/  R2UR UR8, R97 ;  /* 0x00000000610872ca */ /* 0x000fe200000e0000 */
[----:B------:R-:W-:Y:S02]  /*7cb0*/  UMOV UR7, UR36 ;  /* 0x0000002400077c82 */ /* 0x000fe40008000000 */
[----:B------:R-:W-:Y:S01]  /*7cc0*/  IMAD.U32 R111, RZ, RZ, UR12 ;  /* 0x0000000cff6f7e24 */ /* 0x000fe2000f8e00ff */
[----:B------:R-:W-:Y:S04]  /*7cd0*/  UIADD3.X UR11, UPT, UPT, URZ, UR47, URZ, UP0, !UPT ;  /* 0x0000002fff0b7290 */ /* 0x000fe800087fe4ff */
[----:B------:R-:W-:Y:S03]  /*7ce0*/  R2UR UR4, R111 ;  /* 0x000000006f0472ca */ /* 0x000fe600000e0000 */
[----:B------:R-:W-:Y:S02]  /*7cf0*/  USHF.L.U32 UR5, UR9, 0x6, URZ ;  /* 0x0000000609057899 */ /* 0x000fe400080006ff */
[----:B------:R-:W-:Y:S09]  /*7d00*/  USHF.L.U32 UR6, UR8, 0x6, URZ ;  /* 0x0000000608067899 */ /* 0x000ff200080006ff */
[----:B------:R3:W-:Y:S01]  /*7d10*/  UTMASTG.3D [UR4], [UR10] ;  /* 0x000000040a0073b5 */ /* 0x0007e20008010000 */
[----:B------:R0:W-:Y:S01]  /*7d20*/  UTMACMDFLUSH ;  /* 0x00000000000079b7 */ /* 0x0001e20000000000 */
[----:B---3--:R-:W-:Y:S04]  /*7d30*/  DEPBAR.LE SB0, 0x0 ;  /* 0x000080000000791a */ /* 0x008fe80000000000 */
.L_x_144:
[----:B------:R-:W-:Y:S05]  /*7d40*/  BSYNC.RECONVERGENT B0 ;  /* 0x0000000000007941 */ /* 0x000fea0003800200 */
.L_x_143:
[----:B------:R-:W-:Y:S01]  /*7d50*/  BAR.SYNC.DEFER_BLOCKING 0x1, 0x80 ;  /* 0x0042000000007b1d */ /* 0x000fe20000010000 */
[----:B------:R-:W-:Y:S01]  /*7d60*/  ISETP.NE.AND P2, PT, R112, RZ, PT ;  /* 0x000000ff7000720c */ /* 0x000fe20003f45270 */
[----:B------:R-:W-:Y:S01]  /*7d70*/  IMAD.IADD R98, R43, 0x1, R81 ;  /* 0x000000012b627824 */ /* 0x000fe200078e0251 */
[----:B------:R-:W-:Y:S01]  /*7d80*/  ISETP.NE.AND P0, PT, R114, 0x2, PT ;  /* 0x000000027200780c */ /* 0x000fe20003f05270 */
[----:B------:R-:W-:Y:S01]  /*7d90*/  IMAD.IADD R97, R45, 0x1, R96 ;  /* 0x000000012d617824 */ /* 0x000fe200078e0260 */
[----:B------:R-:W-:Y:S02]  /*7da0*/  ISETP.NE.AND P1, PT, R113, 0x4, PT ;  /* 0x000000047100780c */ /* 0x000fe40003f25270 */
[----:B------:R-:W-:Y:S02]  /*7db0*/  SEL R0, RZ, 0x1, P0 ;  /* 0x00000001ff007807 */ /* 0x000fe40000000000 */
[----:B------:R-:W-:Y:S02]  /*7dc0*/  SEL R3, RZ, 0x1, P1 ;  /* 0x00000001ff037807 */ /* 0x000fe40000800000 */
[----:B------:R-:W-:Y:S02]  /*7dd0*/  LOP3.LUT R109, R109, R0, RZ, 0x3c, !PT ;  /* 0x000000006d6d7212 */ /* 0x000fe400078e3cff */
[----:B------:R-:W-:Y:S02]  /*7de0*/  LOP3.LUT R110, R110, R3, RZ, 0x3c, !PT ;  /* 0x000000036e6e7212 */ /* 0x000fe400078e3cff */
[----:B------:R-:W-:Y:S02]  /*7df0*/  @P2 R2UR UR36, R107 ;  /* 0x000000006b2422ca */ /* 0x000fe400000e0000 */
[----:B------:R-:W-:Y:S02]  /*7e00*/  SEL R114, R114, RZ, P0 ;  /* 0x000000ff72727207 */ /* 0x000fe40000000000 */
[----:B------:R-:W-:Y:S01]  /*7e10*/  SEL R44, R113, RZ, P1 ;  /* 0x000000ff712c7207 */ /* 0x000fe20000800000 */
[----:B------:R-:W-:Y:S10]  /*7e20*/  @P2 BRA `(.L_x_145) ;  /* 0xffffffe400842947 */ /* 0x000ff4000383ffff */
[----:B------:R-:W-:Y:S05]  /*7e30*/  EXIT ;  /* 0x000000000000794d */ /* 0x000fea0003800000 */
.L_x_25:
[----:B--2---:R2:W4:Y:S02]  /*7e40*/  SYNCS.PHASECHK.TRANS64.TRYWAIT P0, [R3+URZ+0x2d0], R2 ;  /* 0x0002d002030075a7 */ /* 0x00452400080011ff */
[----:B----4-:R-:W-:Y:S05]  /*7e50*/  @!P0 NANOSLEEP.SYNCS 0x989680 ;  /* 0x009896800000895d */ /* 0x010fea0003900000 */
[----:B------:R-:W4:Y:S02]  /*7e60*/  @!P0 SYNCS.PHASECHK.TRANS64 P0, [R3+URZ+0x2d0], R2 ;  /* 0x0002d002030085a7 */ /* 0x000f2400080010ff */
[----:B----4-:R-:W-:Y:S05]  /*7e70*/  @!P0 BRA `(.L_x_25) ;  /* 0xfffffffc00f08947 */ /* 0x010fea000383ffff */
[----:B------:R-:W-:Y:S05]  /*7e80*/  BRA `(.L_x_146) ;  /* 0xffffff9c00547947 */ /* 0x000fea000383ffff */
.L_x_28:
[----:B-1----:R-:W-:-:S07]  /*7e90*/  MOV R2, UR33 ;  /* 0x0000002100027c02 */ /* 0x002fce0008000f00 */
.L_x_147:
[----:B-1----:R1:W2:Y:S02]  /*7ea0*/  SYNCS.PHASECHK.TRANS64.TRYWAIT P0, [R2+URZ+0x120], R5 ;  /* 0x00012005020075a7 */ /* 0x0022a400080011ff */
[----:B--2---:R-:W-:Y:S05]  /*7eb0*/  @!P0 NANOSLEEP.SYNCS 0x989680 ;  /* 0x009896800000895d */ /* 0x004fea0003900000 */
[----:B------:R-:W2:Y:S02]  /*7ec0*/  @!P0 SYNCS.PHASECHK.TRANS64 P0, [R2+URZ+0x120], R5 ;  /* 0x00012005020085a7 */ /* 0x000ea400080010ff */
[----:B--2---:R-:W-:Y:S05]  /*7ed0*/  @!P0 BRA `(.L_x_147) ;  /* 0xfffffffc00f08947 */ /* 0x004fea000383ffff */
[----:B------:R-:W-:Y:S05]  /*7ee0*/  BRA `(.L_x_27) ;  /* 0xffffff9c00bc7947 */ /* 0x000fea000383ffff */
.L_x_35:
[----:B-1----:R-:W-:-:S07]  /*7ef0*/  MOV R2, UR17 ;  /* 0x0000001100027c02 */ /* 0x002fce0008000f00 */
.L_x_148:
[----:B-1----:R1:W2:Y:S02]  /*7f00*/  SYNCS.PHASECHK.TRANS64.TRYWAIT P0, [R2+URZ+0x120], R5 ;  /* 0x00012005020075a7 */ /* 0x0022a400080011ff */
[----:B--2---:R-:W-:Y:S05]  /*7f10*/  @!P0 NANOSLEEP.SYNCS 0x989680 ;  /* 0x009896800000895d */ /* 0x004fea0003900000 */
[----:B------:R-:W2:Y:S02]  /*7f20*/  @!P0 SYNCS.PHASECHK.TRANS64 P0, [R2+URZ+0x120], R5 ;  /* 0x00012005020085a7 */ /* 0x000ea400080010ff */
[----:B--2---:R-:W-:Y:S05]  /*7f30*/  @!P0 BRA `(.L_x_148) ;  /* 0xfffffffc00f08947 */ /* 0x004fea000383ffff */
[----:B------:R-:W-:Y:S05]  /*7f40*/  BRA `(.L_x_34) ;  /* 0xffffffa000787947 */ /* 0x000fea000383ffff */
.L_x_40:
[----:B-1----:R1:W2:Y:S02]  /*7f50*/  SYNCS.PHASECHK.TRANS64.TRYWAIT P0, [R2+URZ+0x260], R3 ;  /* 0x00026003020075a7 */ /* 0x0022a400080011ff */
[----:B--2---:R-:W-:Y:S05]  /*7f60*/  @!P0 NANOSLEEP.SYNCS 0x989680 ;  /* 0x009896800000895d */ /* 0x004fea0003900000 */
[----:B------:R-:W2:Y:S02]  /*7f70*/  @!P0 SYNCS.PHASECHK.TRANS64 P0, [R2+URZ+0x260], R3 ;  /* 0x00026003020085a7 */ /* 0x000ea400080010ff */
[----:B--2---:R-:W-:Y:S05]  /*7f80*/  @!P0 BRA `(.L_x_40) ;  /* 0xfffffffc00f08947 */ /* 0x004fea000383ffff */
[----:B------:R-:W-:Y:S05]  /*7f90*/  BRA `(.L_x_149) ;  /* 0xffffffa4001c7947 */ /* 0x000fea000383ffff */
.L_x_44:
[----:B---3--:R-:W-:-:S07]  /*7fa0*/  MOV R0, UR5 ;  /* 0x0000000500007c02 */ /* 0x008fce0008000f00 */
.L_x_150:
[----:B-1----:R1:W2:Y:S02]  /*7fb0*/  SYNCS.PHASECHK.TRANS64.TRYWAIT P0, [R0+URZ], R3 ;  /* 0x00000003000075a7 */ /* 0x0022a400080011ff */
[----:B--2---:R-:W-:Y:S05]  /*7fc0*/  @!P0 NANOSLEEP.SYNCS 0x989680 ;  /* 0x009896800000895d */ /* 0x004fea0003900000 */
[----:B------:R-:W2:Y:S02]  /*7fd0*/  @!P0 SYNCS.PHASECHK.TRANS64 P0, [R0+URZ], R3 ;  /* 0x00000003000085a7 */ /* 0x000ea400080010ff */
[----:B--2---:R-:W-:Y:S05]  /*7fe0*/  @!P0 BRA `(.L_x_150) ;  /* 0xfffffffc00f08947 */ /* 0x004fea000383ffff */
[----:B------:R-:W-:Y:S05]  /*7ff0*/  BRA `(.L_x_151) ;  /* 0xffffffa8008c7947 */ /* 0x000fea000383ffff */
.L_x_45:
[----:B---3--:R-:W-:-:S07]  /*8000*/  MOV R0, UR5 ;  /* 0x0000000500007c02 */ /* 0x008fce0008000f00 */
.L_x_152:
[----:B-1----:R1:W2:Y:S02]  /*8010*/  SYNCS.PHASECHK.TRANS64.TRYWAIT P0, [R0+URZ], R3 ;  /* 0x00000003000075a7 */ /* 0x0022a400080011ff */
[----:B--2---:R-:W-:Y:S05]  /*8020*/  @!P0 NANOSLEEP.SYNCS 0x989680 ;  /* 0x009896800000895d */ /* 0x004fea0003900000 */
[----:B------:R-:W2:Y:S02]  /*8030*/  @!P0 SYNCS.PHASECHK.TRANS64 P0, [R0+URZ], R3 ;  /* 0x00000003000085a7 */ /* 0x000ea400080010ff */
[----:B--2---:R-:W-:Y:S05]  /*8040*/  @!P0 BRA `(.L_x_152) ;  /* 0xfffffffc00f08947 */ /* 0x004fea000383ffff */
[----:B------:R-:W-:Y:S05]  /*8050*/  BRA `(.L_x_153) ;  /* 0xffffffa800987947 */ /* 0x000fea000383ffff */
.L_x_46:
[----:B---3--:R-:W-:-:S07]  /*8060*/  MOV R0, UR5 ;  /* 0x0000000500007c02 */ /* 0x008fce0008000f00 */
.L_x_154:
[----:B-1----:R1:W2:Y:S02]  /*8070*/  SYNCS.PHASECHK.TRANS64.TRYWAIT P0, [R0+URZ], R3 ;  /* 0x00000003000075a7 */ /* 0x0022a400080011ff */
[----:B--2---:R-:W-:Y:S05]  /*8080*/  @!P0 NANOSLEEP.SYNCS 0x989680 ;  /* 0x009896800000895d */ /* 0x004fea0003900000 */
[----:B------:R-:W2:Y:S02]  /*8090*/  @!P0 SYNCS.PHASECHK.TRANS64 P0, [R0+URZ], R3 ;  /* 0x00000003000085a7 */ /* 0x000ea400080010ff */
[----:B--2---:R-:W-:Y:S05]  /*80a0*/  @!P0 BRA `(.L_x_154) ;  /* 0xfffffffc00f08947 */ /* 0x004fea000383ffff */
[----:B------:R-:W-:Y:S05]  /*80b0*/  BRA `(.L_x_155) ;  /* 0xffffffa800a47947 */ /* 0x000fea000383ffff */
.L_x_47:
[----:B---3--:R-:W-:-:S07]  /*80c0*/  MOV R0, UR5 ;  /* 0x0000000500007c02 */ /* 0x008fce0008000f00 */
.L_x_156:
[----:B-1----:R1:W2:Y:S02]  /*80d0*/  SYNCS.PHASECHK.TRANS64.TRYWAIT P0, [R0+URZ], R3 ;  /* 0x00000003000075a7 */ /* 0x0022a400080011ff */
[----:B--2---:R-:W-:Y:S05]  /*80e0*/  @!P0 NANOSLEEP.SYNCS 0x989680 ;  /* 0x009896800000895d */ /* 0x004fea0003900000 */
[----:B------:R-:W2:Y:S02]  /*80f0*/  @!P0 SYNCS.PHASECHK.TRANS64 P0, [R0+URZ], R3 ;  /* 0x00000003000085a7 */ /* 0x000ea400080010ff */
[----:B--2---:R-:W-:Y:S05]  /*8100*/  @!P0 BRA `(.L_x_156) ;  /* 0xfffffffc00f08947 */ /* 0x004fea000383ffff */
[----:B------:R-:W-:Y:S05]  /*8110*/  BRA `(.L_x_157) ;  /* 0xffffffa800b07947 */ /* 0x000fea000383ffff */
.L_x_48:
[----:B---3--:R-:W-:-:S07]  /*8120*/  MOV R0, UR5 ;  /* 0x0000000500007c02 */ /* 0x008fce0008000f00 */
.L_x_158:
[----:B-1----:R1:W2:Y:S02]  /*8130*/  SYNCS.PHASECHK.TRANS64.TRYWAIT P0, [R0+URZ], R3 ;  /* 0x00000003000075a7 */ /* 0x0022a400080011ff */
[----:B--2---:R-:W-:Y:S05]  /*8140*/  @!P0 NANOSLEEP.SYNCS 0x989680 ;  /* 0x009896800000895d */ /* 0x004fea0003900000 */
[----:B------:R-:W2:Y:S02]  /*8150*/  @!P0 SYNCS.PHASECHK.TRANS64 P0, [R0+URZ], R3 ;  /* 0x00000003000085a7 */ /* 0x000ea400080010ff */
[----:B--2---:R-:W-:Y:S05]  /*8160*/  @!P0 BRA `(.L_x_158) ;  /* 0xfffffffc00f08947 */ /* 0x004fea000383ffff */
[----:B------:R-:W-:Y:S05]  /*8170*/  BRA `(.L_x_159) ;  /* 0xffffffa800bc7947 */ /* 0x000fea000383ffff */
.L_x_49:
[----:B---3--:R-:W-:-:S07]  /*8180*/  MOV R0, UR5 ;  /* 0x0000000500007c02 */ /* 0x008fce0008000f00 */
.L_x_160:
[----:B-1----:R1:W2:Y:S02]  /*8190*/  SYNCS.PHASECHK.TRANS64.TRYWAIT P0, [R0+URZ], R3 ;  /* 0x00000003000075a7 */ /* 0x0022a400080011ff */
[----:B--2---:R-:W-:Y:S05]  /*81a0*/  @!P0 NANOSLEEP.SYNCS 0x989680 ;  /* 0x009896800000895d */ /* 0x004fea0003900000 */
[----:B------:R-:W2:Y:S02]  /*81b0*/  @!P0 SYNCS.PHASECHK.TRANS64 P0, [R0+URZ], R3 ;  /* 0x00000003000085a7 */ /* 0x000ea400080010ff */
[----:B--2---:R-:W-:Y:S05]  /*81c0*/  @!P0 BRA `(.L_x_160) ;  /* 0xfffffffc00f08947 */ /* 0x004fea000383ffff */
[----:B------:R-:W-:Y:S05]  /*81d0*/  BRA `(.L_x_161) ;  /* 0xffffffa800c87947 */ /* 0x000fea000383ffff */
.L_x_50:
[----:B---3--:R-:W-:-:S07]  /*81e0*/  MOV R0, UR5 ;  /* 0x0000000500007c02 */ /* 0x008fce0008000f00 */
.L_x_162:
[----:B-1----:R1:W2:Y:S02]  /*81f0*/  SYNCS.PHASECHK.TRANS64.TRYWAIT P0, [R0+URZ], R3 ;  /* 0x00000003000075a7 */ /* 0x0022a400080011ff */
[----:B--2---:R-:W-:Y:S05]  /*8200*/  @!P0 NANOSLEEP.SYNCS 0x989680 ;  /* 0x009896800000895d */ /* 0x004fea0003900000 */
[----:B------:R-:W2:Y:S02]  /*8210*/  @!P0 SYNCS.PHASECHK.TRANS64 P0, [R0+URZ], R3 ;  /* 0x00000003000085a7 */ /* 0x000ea400080010ff */
[----:B--2---:R-:W-:Y:S05]  /*8220*/  @!P0 BRA `(.L_x_162) ;  /* 0xfffffffc00f08947 */ /* 0x004fea000383ffff */
[----:B------:R-:W-:Y:S05]  /*8230*/  BRA `(.L_x_163) ;  /* 0xffffffa800d47947 */ /* 0x000fea000383ffff */
.L_x_51:
[----:B---3--:R-:W-:-:S07]  /*8240*/  MOV R0, UR5 ;  /* 0x0000000500007c02 */ /* 0x008fce0008000f00 */
.L_x_164:
[----:B-1----:R1:W2:Y:S02]  /*8250*/  SYNCS.PHASECHK.TRANS64.TRYWAIT P0, [R0+URZ], R3 ;  /* 0x00000003000075a7 */ /* 0x0022a400080011ff */
[----:B--2---:R-:W-:Y:S05]  /*8260*/  @!P0 NANOSLEEP.SYNCS 0x989680 ;  /* 0x009896800000895d */ /* 0x004fea0003900000 */
[----:B------:R-:W2:Y:S02]  /*8270*/  @!P0 SYNCS.PHASECHK.TRANS64 P0, [R0+URZ], R3 ;  /* 0x00000003000085a7 */ /* 0x000ea400080010ff */
[----:B--2---:R-:W-:Y:S05]  /*8280*/  @!P0 BRA `(.L_x_164) ;  /* 0xfffffffc00f08947 */ /* 0x004fea000383ffff */
[----:B------:R-:W-:Y:S05]  /*8290*/  BRA `(.L_x_165) ;  /* 0xffffffa800e07947 */ /* 0x000fea000383ffff */
.L_x_52:
[----:B---3--:R-:W-:-:S07]  /*82a0*/  MOV R0, UR5 ;  /* 0x0000000500007c02 */ /* 0x008fce0008000f00 */
.L_x_166:
[----:B-1----:R1:W2:Y:S02]  /*82b0*/  SYNCS.PHASECHK.TRANS64.TRYWAIT P0, [R0+URZ], R3 ;  /* 0x00000003000075a7 */ /* 0x0022a400080011ff */
[----:B--2---:R-:W-:Y:S05]  /*82c0*/  @!P0 NANOSLEEP.SYNCS 0x989680 ;  /* 0x009896800000895d */ /* 0x004fea0003900000 */
[----:B------:R-:W2:Y:S02]  /*82d0*/  @!P0 SYNCS.PHASECHK.TRANS64 P0, [R0+URZ], R3 ;  /* 0x00000003000085a7 */ /* 0x000ea400080010ff */
[----:B--2---:R-:W-:Y:S05]  /*82e0*/  @!P0 BRA `(.L_x_166) ;  /* 0xfffffffc00f08947 */ /* 0x004fea000383ffff */
[----:B------:R-:W-:Y:S05]  /*82f0*/  BRA `(.L_x_167) ;  /* 0xffffffa800ec7947 */ /* 0x000fea000383ffff */
.L_x_53:
[----:B---3--:R-:W-:-:S07]  /*8300*/  MOV R0, UR5 ;  /* 0x0000000500007c02 */ /* 0x008fce0008000f00 */
.L_x_168:
[----:B-1----:R1:W2:Y:S02]  /*8310*/  SYNCS.PHASECHK.TRANS64.TRYWAIT P0, [R0+URZ], R3 ;  /* 0x00000003000075a7 */ /* 0x0022a400080011ff */
[----:B--2---:R-:W-:Y:S05]  /*8320*/  @!P0 NANOSLEEP.SYNCS 0x989680 ;  /* 0x009896800000895d */ /* 0x004fea0003900000 */
[----:B------:R-:W2:Y:S02]  /*8330*/  @!P0 SYNCS.PHASECHK.TRANS64 P0, [R0+URZ], R3 ;  /* 0x00000003000085a7 */ /* 0x000ea400080010ff */
[----:B--2---:R-:W-:Y:S05]  /*8340*/  @!P0 BRA `(.L_x_168) ;  /* 0xfffffffc00f08947 */ /* 0x004fea000383ffff */
[----:B------:R-:W-:Y:S05]  /*8350*/  BRA `(.L_x_169) ;  /* 0xffffffa800f87947 */ /* 0x000fea000383ffff */
.L_x_54:
[----:B---3--:R-:W-:-:S07]  /*8360*/  MOV R0, UR5 ;  /* 0x0000000500007c02 */ /* 0x008fce0008000f00 */
.L_x_170:
[----:B-1----:R1:W2:Y:S02]  /*8370*/  SYNCS.PHASECHK.TRANS64.TRYWAIT P0, [R0+URZ], R3 ;  /* 0x00000003000075a7 */ /* 0x0022a400080011ff */
[----:B--2---:R-:W-:Y:S05]  /*8380*/  @!P0 NANOSLEEP.SYNCS 0x989680 ;  /* 0x009896800000895d */ /* 0x004fea0003900000 */
[----:B------:R-:W2:Y:S02]  /*8390*/  @!P0 SYNCS.PHASECHK.TRANS64 P0, [R0+URZ], R3 ;  /* 0x00000003000085a7 */ /* 0x000ea400080010ff */
[----:B--2---:R-:W-:Y:S05]  /*83a0*/  @!P0 BRA `(.L_x_170) ;  /* 0xfffffffc00f08947 */ /* 0x004fea000383ffff */
[----:B------:R-:W-:Y:S05]  /*83b0*/  BRA `(.L_x_171) ;  /* 0xffffffac00047947 */ /* 0x000fea000383ffff */
.L_x_55:
[----:B---3--:R-:W-:-:S07]  /*83c0*/  MOV R0, UR5 ;  /* 0x0000000500007c02 */ /* 0x008fce0008000f00 */
.L_x_172:
[----:B-1----:R1:W2:Y:S02]  /*83d0*/  SYNCS.PHASECHK.TRANS64.TRYWAIT P0, [R0+URZ], R3 ;  /* 0x00000003000075a7 */ /* 0x0022a400080011ff */
[----:B--2---:R-:W-:Y:S05]  /*83e0*/  @!P0 NANOSLEEP.SYNCS 0x989680 ;  /* 0x009896800000895d */ /* 0x004fea0003900000 */
[----:B------:R-:W2:Y:S02]  /*83f0*/  @!P0 SYNCS.PHASECHK.TRANS64 P0, [R0+URZ], R3 ;  /* 0x00000003000085a7 */ /* 0x000ea400080010ff */
[----:B--2---:R-:W-:Y:S05]  /*8400*/  @!P0 BRA `(.L_x_172) ;  /* 0xfffffffc00f08947 */ /* 0x004fea000383ffff */
[----:B------:R-:W-:Y:S05]  /*8410*/  BRA `(.L_x_173) ;  /* 0xffffffac00107947 */ /* 0x000fea000383ffff */
.L_x_56:
[----:B---3--:R-:W-:-:S07]  /*8420*/  MOV R0, UR5 ;  /* 0x0000000500007c02 */ /* 0x008fce0008000f00 */
.L_x_174:
[----:B-1----:R1:W2:Y:S02]  /*8430*/  SYNCS.PHASECHK.TRANS64.TRYWAIT P0, [R0+URZ], R3 ;  /* 0x00000003000075a7 */ /* 0x0022a400080011ff */
[----:B--2---:R-:W-:Y:S05]  /*8440*/  @!P0 NANOSLEEP.SYNCS 0x989680 ;  /* 0x009896800000895d */ /* 0x004fea0003900000 */
[----:B------:R-:W2:Y:S02]  /*8450*/  @!P0 SYNCS.PHASECHK.TRANS64 P0, [R0+URZ], R3 ;  /* 0x00000003000085a7 */ /* 0x000ea400080010ff */
[----:B--2---:R-:W-:Y:S05]  /*8460*/  @!P0 BRA `(.L_x_174) ;  /* 0xfffffffc00f08947 */ /* 0x004fea000383ffff */
[----:B------:R-:W-:Y:S05]  /*8470*/  BRA `(.L_x_175) ;  /* 0xffffffac001c7947 */ /* 0x000fea000383ffff */
.L_x_57:
[----:B---3--:R-:W-:-:S07]  /*8480*/  MOV R0, UR5 ;  /* 0x0000000500007c02 */ /* 0x008fce0008000f00 */
.L_x_176:
[----:B-1----:R1:W2:Y:S02]  /*8490*/  SYNCS.PHASECHK.TRANS64.TRYWAIT P0, [R0+URZ], R3 ;  /* 0x00000003000075a7 */ /* 0x0022a400080011ff */
[----:B--2---:R-:W-:Y:S05]  /*84a0*/  @!P0 NANOSLEEP.SYNCS 0x989680 ;  /* 0x009896800000895d */ /* 0x004fea0003900000 */
[----:B------:R-:W2:Y:S02]  /*84b0*/  @!P0 SYNCS.PHASECHK.TRANS64 P0, [R0+URZ], R3 ;  /* 0x00000003000085a7 */ /* 0x000ea400080010ff */
[----:B--2---:R-:W-:Y:S05]  /*84c0*/  @!P0 BRA `(.L_x_176) ;  /* 0xfffffffc00f08947 */ /* 0x004fea000383ffff */
[----:B------:R-:W-:Y:S05]  /*84d0*/  BRA `(.L_x_177) ;  /* 0xffffffac00287947 */ /* 0x000fea000383ffff */
.L_x_58:
[----:B---3--:R-:W-:-:S07]  /*84e0*/  MOV R0, UR5 ;  /* 0x0000000500007c02 */ /* 0x008fce0008000f00 */
.L_x_178:
[----:B-1----:R1:W2:Y:S02]  /*84f0*/  SYNCS.PHASECHK.TRANS64.TRYWAIT P0, [R0+URZ], R3 ;  /* 0x00000003000075a7 */ /* 0x0022a400080011ff */
[----:B--2---:R-:W-:Y:S05]  /*8500*/  @!P0 NANOSLEEP.SYNCS 0x989680 ;  /* 0x009896800000895d */ /* 0x004fea0003900000 */
[----:B------:R-:W2:Y:S02]  /*8510*/  @!P0 SYNCS.PHASECHK.TRANS64 P0, [R0+URZ], R3 ;  /* 0x00000003000085a7 */ /* 0x000ea400080010ff */
[----:B--2---:R-:W-:Y:S05]  /*8520*/  @!P0 BRA `(.L_x_178) ;  /* 0xfffffffc00f08947 */ /* 0x004fea000383ffff */
[----:B------:R-:W-:Y:S05]  /*8530*/  BRA `(.L_x_179) ;  /* 0xffffffac00347947 */ /* 0x000fea000383ffff */
.L_x_59:
[----:B---3--:R-:W-:-:S07]  /*8540*/  MOV R0, UR5 ;  /* 0x0000000500007c02 */ /* 0x008fce0008000f00 */
.L_x_180:
[----:B-1----:R1:W2:Y:S02]  /*8550*/  SYNCS.PHASECHK.TRANS64.TRYWAIT P0, [R0+URZ], R3 ;  /* 0x00000003000075a7 */ /* 0x0022a400080011ff */
[----:B--2---:R-:W-:Y:S05]  /*8560*/  @!P0 NANOSLEEP.SYNCS 0x989680 ;  /* 0x009896800000895d */ /* 0x004fea0003900000 */
[----:B------:R-:W2:Y:S02]  /*8570*/  @!P0 SYNCS.PHASECHK.TRANS64 P0, [R0+URZ], R3 ;  /* 0x00000003000085a7 */ /* 0x000ea400080010ff */
[----:B--2---:R-:W-:Y:S05]  /*8580*/  @!P0 BRA `(.L_x_180) ;  /* 0xfffffffc00f08947 */ /* 0x004fea000383ffff */
[----:B------:R-:W-:Y:S05]  /*8590*/  BRA `(.L_x_181) ;  /* 0xffffffac00407947 */ /* 0x000fea000383ffff */
.L_x_60:
[----:B---3--:R-:W-:-:S07]  /*85a0*/  MOV R0, UR5 ;  /* 0x0000000500007c02 */ /* 0x008fce0008000f00 */
.L_x_182:
[----:B-1----:R1:W2:Y:S02]  /*85b0*/  SYNCS.PHASECHK.TRANS64.TRYWAIT P0, [R0+URZ], R3 ;  /* 0x00000003000075a7 */ /* 0x0022a400080011ff */
[----:B--2---:R-:W-:Y:S05]  /*85c0*/  @!P0 NANOSLEEP.SYNCS 0x989680 ;  /* 0x009896800000895d */ /* 0x004fea0003900000 */
[----:B------:R-:W2:Y:S02]  /*85d0*/  @!P0 SYNCS.PHASECHK.TRANS64 P0, [R0+URZ], R3 ;  /* 0x00000003000085a7 */ /* 0x000ea400080010ff */
[----:B--2---:R-:W-:Y:S05]  /*85e0*/  @!P0 BRA `(.L_x_182) ;  /* 0xfffffffc00f08947 */ /* 0x004fea000383ffff */
[----:B------:R-:W-:Y:S05]  /*85f0*/  BRA `(.L_x_183) ;  /* 0xffffffac004c7947 */ /* 0x000fea000383ffff */
.L_x_61:
[----:B---3--:R-:W-:-:S07]  /*8600*/  MOV R0, UR5 ;  /* 0x0000000500007c02 */ /* 0x008fce0008000f00 */
.L_x_184:
[----:B-1----:R1:W2:Y:S02]  /*8610*/  SYNCS.PHASECHK.TRANS64.TRYWAIT P0, [R0+URZ], R3 ;  /* 0x00000003000075a7 */ /* 0x0022a400080011ff */
[----:B--2---:R-:W-:Y:S05]  /*8620*/  @!P0 NANOSLEEP.SYNCS 0x989680 ;  /* 0x009896800000895d */ /* 0x004fea0003900000 */
[----:B------:R-:W2:Y:S02]  /*8630*/  @!P0 SYNCS.PHASECHK.TRANS64 P0, [R0+URZ], R3 ;  /* 0x00000003000085a7 */ /* 0x000ea400080010ff */
[----:B--2---:R-:W-:Y:S05]  /*8640*/  @!P0 BRA `(.L_x_184) ;  /* 0xfffffffc00f08947 */ /* 0x004fea000383ffff */
[----:B------:R-:W-:Y:S05]  /*8650*/  BRA `(.L_x_185) ;  /* 0xffffffac00587947 */ /* 0x000fea000383ffff */
.L_x_62:
[----:B---3--:R-:W-:-:S07]  /*8660*/  MOV R0, UR5 ;  /* 0x0000000500007c02 */ /* 0x008fce0008000f00 */
.L_x_186:
[----:B-1----:R1:W2:Y:S02]  /*8670*/  SYNCS.PHASECHK.TRANS64.TRYWAIT P0, [R0+URZ], R3 ;  /* 0x00000003000075a7 */ /* 0x0022a400080011ff */
[----:B--2---:R-:W-:Y:S05]  /*8680*/  @!P0 NANOSLEEP.SYNCS 0x989680 ;  /* 0x009896800000895d */ /* 0x004fea0003900000 */
[----:B------:R-:W2:Y:S02]  /*8690*/  @!P0 SYNCS.PHASECHK.TRANS64 P0, [R0+URZ], R3 ;  /* 0x00000003000085a7 */ /* 0x000ea400080010ff */
[----:B--2---:R-:W-:Y:S05]  /*86a0*/  @!P0 BRA `(.L_x_186) ;  /* 0xfffffffc00f08947 */ /* 0x004fea000383ffff */
[----:B------:R-:W-:Y:S05]  /*86b0*/  BRA `(.L_x_187) ;  /* 0xffffffac00647947 */ /* 0x000fea000383ffff */
.L_x_63:
[----:B---3--:R-:W-:-:S07]  /*86c0*/  MOV R0, UR5 ;  /* 0x0000000500007c02 */ /* 0x008fce0008000f00 */
.L_x_188:
[----:B-1----:R1:W2:Y:S02]  /*86d0*/  SYNCS.PHASECHK.TRANS64.TRYWAIT P0, [R0+URZ], R3 ;  /* 0x00000003000075a7 */ /* 0x0022a400080011ff */
[----:B--2---:R-:W-:Y:S05]  /*86e0*/  @!P0 NANOSLEEP.SYNCS 0x989680 ;  /* 0x009896800000895d */ /* 0x004fea0003900000 */
[----:B------:R-:W2:Y:S02]  /*86f0*/  @!P0 SYNCS.PHASECHK.TRANS64 P0, [R0+URZ], R3 ;  /* 0x00000003000085a7 */ /* 0x000ea400080010ff */
[----:B--2---:R-:W-:Y:S05]  /*8700*/  @!P0 BRA `(.L_x_188) ;  /* 0xfffffffc00f08947 */ /* 0x004fea000383ffff */
[----:B------:R-:W-:Y:S05]  /*8710*/  BRA `(.L_x_189) ;  /* 0xffffffac00707947 */ /* 0x000fea000383ffff */
.L_x_64:
[----:B---3--:R-:W-:-:S07]  /*8720*/  MOV R0, UR5 ;  /* 0x0000000500007c02 */ /* 0x008fce0008000f00 */
.L_x_190:
[----:B-1----:R1:W2:Y:S02]  /*8730*/  SYNCS.PHASECHK.TRANS64.TRYWAIT P0, [R0+URZ], R3 ;  /* 0x00000003000075a7 */ /* 0x0022a400080011ff */
[----:B--2---:R-:W-:Y:S05]  /*8740*/  @!P0 NANOSLEEP.SYNCS 0x989680 ;  /* 0x009896800000895d */ /* 0x004fea0003900000 */
[----:B------:R-:W2:Y:S02]  /*8750*/  @!P0 SYNCS.PHASECHK.TRANS64 P0, [R0+URZ], R3 ;  /* 0x00000003000085a7 */ /* 0x000ea400080010ff */
[----:B--2---:R-:W-:Y:S05]  /*8760*/  @!P0 BRA `(.L_x_190) ;  /* 0xfffffffc00f08947 */ /* 0x004fea000383ffff */
[----:B------:R-:W-:Y:S05]  /*8770*/  BRA `(.L_x_191) ;  /* 0xffffffac007c7947 */ /* 0x000fea000383ffff */
.L_x_65:
[----:B---3--:R-:W-:-:S07]  /*8780*/  MOV R0, UR5 ;  /* 0x0000000500007c02 */ /* 0x008fce0008000f00 */
.L_x_192:
[----:B-1----:R1:W2:Y:S02]  /*8790*/  SYNCS.PHASECHK.TRANS64.TRYWAIT P0, [R0+URZ], R3 ;  /* 0x00000003000075a7 */ /* 0x0022a400080011ff */
[----:B--2---:R-:W-:Y:S05]  /*87a0*/  @!P0 NANOSLEEP.SYNCS 0x989680 ;  /* 0x009896800000895d */ /* 0x004fea0003900000 */
[----:B------:R-:W2:Y:S02]  /*87b0*/  @!P0 SYNCS.PHASECHK.TRANS64 P0, [R0+URZ], R3 ;  /* 0x00000003000085a7 */ /* 0x000ea400080010ff */
[----:B--2---:R-:W-:Y:S05]  /*87c0*/  @!P0 BRA `(.L_x_192) ;  /* 0xfffffffc00f08947 */ /* 0x004fea000383ffff */
[----:B------:R-:W-:Y:S05]  /*87d0*/  BRA `(.L_x_193) ;  /* 0xffffffac00887947 */ /* 0x000fea000383ffff */
.L_x_66:
[----:B---3--:R-:W-:-:S07]  /*87e0*/  MOV R0, UR5 ;  /* 0x0000000500007c02 */ /* 0x008fce0008000f00 */
.L_x_194:
[----:B-1----:R1:W2:Y:S02]  /*87f0*/  SYNCS.PHASECHK.TRANS64.TRYWAIT P0, [R0+URZ], R3 ;  /* 0x00000003000075a7 */ /* 0x0022a400080011ff */
[----:B--2---:R-:W-:Y:S05]  /*8800*/  @!P0 NANOSLEEP.SYNCS 0x989680 ;  /* 0x009896800000895d */ /* 0x004fea0003900000 */
[----:B------:R-:W2:Y:S02]  /*8810*/  @!P0 SYNCS.PHASECHK.TRANS64 P0, [R0+URZ], R3 ;  /* 0x00000003000085a7 */ /* 0x000ea400080010ff */
[----:B--2---:R-:W-:Y:S05]  /*8820*/  @!P0 BRA `(.L_x_194) ;  /* 0xfffffffc00f08947 */ /* 0x004fea000383ffff */
[----:B------:R-:W-:Y:S05]  /*8830*/  BRA `(.L_x_195) ;  /* 0xffffffac00947947 */ /* 0x000fea000383ffff */
.L_x_67:
[----:B---3--:R-:W-:-:S07]  /*8840*/  MOV R0, UR5 ;  /* 0x0000000500007c02 */ /* 0x008fce0008000f00 */
.L_x_196:
[----:B-1----:R1:W2:Y:S02]  /*8850*/  SYNCS.PHASECHK.TRANS64.TRYWAIT P0, [R0+URZ], R3 ;  /* 0x00000003000075a7 */ /* 0x0022a400080011ff */
[----:B--2---:R-:W-:Y:S05]  /*8860*/  @!P0 NANOSLEEP.SYNCS 0x989680 ;  /* 0x009896800000895d */ /* 0x004fea0003900000 */
[----:B------:R-:W2:Y:S02]  /*8870*/  @!P0 SYNCS.PHASECHK.TRANS64 P0, [R0+URZ], R3 ;  /* 0x00000003000085a7 */ /* 0x000ea400080010ff */
[----:B--2---:R-:W-:Y:S05]  /*8880*/  @!P0 BRA `(.L_x_196) ;  /* 0xfffffffc00f08947 */ /* 0x004fea000383ffff */
[----:B------:R-:W-:Y:S05]  /*8890*/  BRA `(.L_x_197) ;  /* 0xffffffac00a07947 */ /* 0x000fea000383ffff */
.L_x_68:
[----:B---3--:R-:W-:-:S07]  /*88a0*/  MOV R0, UR5 ;  /* 0x0000000500007c02 */ /* 0x008fce0008000f00 */
.L_x_198:
[----:B-1----:R1:W2:Y:S02]  /*88b0*/  SYNCS.PHASECHK.TRANS64.TRYWAIT P0, [R0+URZ], R3 ;  /* 0x00000003000075a7 */ /* 0x0022a400080011ff */
[----:B--2---:R-:W-:Y:S05]  /*88c0*/  @!P0 NANOSLEEP.SYNCS 0x989680 ;  /* 0x009896800000895d */ /* 0x004fea0003900000 */
[----:B------:R-:W2:Y:S02]  /*88d0*/  @!P0 SYNCS.PHASECHK.TRANS64 P0, [R0+URZ], R3 ;  /* 0x00000003000085a7 */ /* 0x000ea400080010ff */
[----:B--2---:R-:W-:Y:S05]  /*88e0*/  @!P0 BRA `(.L_x_198) ;  /* 0xfffffffc00f08947 */ /* 0x004fea000383ffff */
[----:B------:R-:W-:Y:S05]  /*88f0*/  BRA `(.L_x_199) ;  /* 0xffffffac00ac7947 */ /* 0x000fea000383ffff */
.L_x_69:
[----:B---3--:R-:W-:-:S07]  /*8900*/  MOV R0, UR5 ;  /* 0x0000000500007c02 */ /* 0x008fce0008000f00 */
.L_x_200:
[----:B-1----:R1:W2:Y:S02]  /*8910*/  SYNCS.PHASECHK.TRANS64.TRYWAIT P0, [R0+URZ], R3 ;  /* 0x00000003000075a7 */ /* 0x0022a400080011ff */
[----:B--2---:R-:W-:Y:S05]  /*8920*/  @!P0 NANOSLEEP.SYNCS 0x989680 ;  /* 0x009896800000895d */ /* 0x004fea0003900000 */
[----:B------:R-:W2:Y:S02]  /*8930*/  @!P0 SYNCS.PHASECHK.TRANS64 P0, [R0+URZ], R3 ;  /* 0x00000003000085a7 */ /* 0x000ea400080010ff */
[----:B--2---:R-:W-:Y:S05]  /*8940*/  @!P0 BRA `(.L_x_200) ;  /* 0xfffffffc00f08947 */ /* 0x004fea000383ffff */
[----:B------:R-:W-:Y:S05]  /*8950*/  BRA `(.L_x_201) ;  /* 0xffffffac00b87947 */ /* 0x000fea000383ffff */
.L_x_70:
[----:B---3--:R-:W-:-:S07]  /*8960*/  MOV R0, UR5 ;  /* 0x0000000500007c02 */ /* 0x008fce0008000f00 */
.L_x_202:
[----:B-1----:R1:W2:Y:S02]  /*8970*/  SYNCS.PHASECHK.TRANS64.TRYWAIT P0, [R0+URZ], R3 ;  /* 0x00000003000075a7 */ /* 0x0022a400080011ff */
[----:B--2---:R-:W-:Y:S05]  /*8980*/  @!P0 NANOSLEEP.SYNCS 0x989680 ;  /* 0x009896800000895d */ /* 0x004fea0003900000 */
[----:B------:R-:W2:Y:S02]  /*8990*/  @!P0 SYNCS.PHASECHK.TRANS64 P0, [R0+URZ], R3 ;  /* 0x00000003000085a7 */ /* 0x000ea400080010ff */
[----:B--2---:R-:W-:Y:S05]  /*89a0*/  @!P0 BRA `(.L_x_202) ;  /* 0xfffffffc00f08947 */ /* 0x004fea000383ffff */
[----:B------:R-:W-:Y:S05]  /*89b0*/  BRA `(.L_x_203) ;  /* 0xffffffac00c47947 */ /* 0x000fea000383ffff */
.L_x_71:
[----:B---3--:R-:W-:-:S07]  /*89c0*/  MOV R0, UR5 ;  /* 0x0000000500007c02 */ /* 0x008fce0008000f00 */
.L_x_204:
[----:B-1----:R1:W2:Y:S02]  /*89d0*/  SYNCS.PHASECHK.TRANS64.TRYWAIT P0, [R0+URZ], R3 ;  /* 0x00000003000075a7 */ /* 0x0022a400080011ff */
[----:B--2---:R-:W-:Y:S05]  /*89e0*/  @!P0 NANOSLEEP.SYNCS 0x989680 ;  /* 0x009896800000895d */ /* 0x004fea0003900000 */
[----:B------:R-:W2:Y:S02]  /*89f0*/  @!P0 SYNCS.PHASECHK.TRANS64 P0, [R0+URZ], R3 ;  /* 0x00000003000085a7 */ /* 0x000ea400080010ff */
[----:B--2---:R-:W-:Y:S05]  /*8a00*/  @!P0 BRA `(.L_x_204) ;  /* 0xfffffffc00f08947 */ /* 0x004fea000383ffff */
[----:B------:R-:W-:Y:S05]  /*8a10*/  BRA `(.L_x_205) ;  /* 0xffffffac00d07947 */ /* 0x000fea000383ffff */
.L_x_72:
[----:B---3--:R-:W-:-:S07]  /*8a20*/  MOV R0, UR5 ;  /* 0x0000000500007c02 */ /* 0x008fce0008000f00 */
.L_x_206:
[----:B-1----:R1:W2:Y:S02]  /*8a30*/  SYNCS.PHASECHK.TRANS64.TRYWAIT P0, [R0+URZ], R3 ;  /* 0x00000003000075a7 */ /* 0x0022a400080011ff */
[----:B--2---:R-:W-:Y:S05]  /*8a40*/  @!P0 NANOSLEEP.SYNCS 0x989680 ;  /* 0x009896800000895d */ /* 0x004fea0003900000 */
[----:B------:R-:W2:Y:S02]  /*8a50*/  @!P0 SYNCS.PHASECHK.TRANS64 P0, [R0+URZ], R3 ;  /* 0x00000003000085a7 */ /* 0x000ea400080010ff */
[----:B--2---:R-:W-:Y:S05]  /*8a60*/  @!P0 BRA `(.L_x_206) ;  /* 0xfffffffc00f08947 */ /* 0x004fea000383ffff */
[----:B------:R-:W-:Y:S05]  /*8a70*/  BRA `(.L_x_207) ;  /* 0xffffffac00dc7947 */ /* 0x000fea000383ffff */
.L_x_73:
[----:B---3--:R-:W-:-:S07]  /*8a80*/  MOV R0, UR5 ;  /* 0x0000000500007c02 */ /* 0x008fce0008000f00 */
.L_x_208:
[----:B-1----:R1:W2:Y:S02]  /*8a90*/  SYNCS.PHASECHK.TRANS64.TRYWAIT P0, [R0+URZ], R3 ;  /* 0x00000003000075a7 */ /* 0x0022a400080011ff */
[----:B--2---:R-:W-:Y:S05]  /*8aa0*/  @!P0 NANOSLEEP.SYNCS 0x989680 ;  /* 0x009896800000895d */ /* 0x004fea0003900000 */
[----:B------:R-:W2:Y:S02]  /*8ab0*/  @!P0 SYNCS.PHASECHK.TRANS64 P0, [R0+URZ], R3 ;  /* 0x00000003000085a7 */ /* 0x000ea400080010ff */
[----:B--2---:R-:W-:Y:S05]  /*8ac0*/  @!P0 BRA `(.L_x_208) ;  /* 0xfffffffc00f08947 */ /* 0x004fea000383ffff */
[----:B------:R-:W-:Y:S05]  /*8ad0*/  BRA `(.L_x_209) ;  /* 0xffffffac00e87947 */ /* 0x000fea000383ffff */
.L_x_74:
[----:B---3--:R-:W-:-:S07]  /*8ae0*/  MOV R0, UR5 ;  /* 0x0000000500007c02 */ /* 0x008fce0008000f00 */
.L_x_210:
[----:B-1----:R1:W2:Y:S02]  /*8af0*/  SYNCS.PHASECHK.TRANS64.TRYWAIT P0, [R0+URZ], R3 ;  /* 0x00000003000075a7 */ /* 0x0022a400080011ff */
[----:B--2---:R-:W-:Y:S05]  /*8b00*/  @!P0 NANOSLEEP.SYNCS 0x989680 ;  /* 0x009896800000895d */ /* 0x004fea0003900000 */
[----:B------:R-:W2:Y:S02]  /*8b10*/  @!P0 SYNCS.PHASECHK.TRANS64 P0, [R0+URZ], R3 ;  /* 0x00000003000085a7 */ /* 0x000ea400080010ff */
[----:B--2---:R-:W-:Y:S05]  /*8b20*/  @!P0 BRA `(.L_x_210) ;  /* 0xfffffffc00f08947 */ /* 0x004fea000383ffff */
[----:B------:R-:W-:Y:S05]  /*8b30*/  BRA `(.L_x_211) ;  /* 0xffffffac00f47947 */ /* 0x000fea000383ffff */
.L_x_75:
[----:B---3--:R-:W-:-:S07]  /*8b40*/  MOV R0, UR5 ;  /* 0x0000000500007c02 */ /* 0x008fce0008000f00 */
.L_x_212:
[----:B-1----:R1:W2:Y:S02]  /*8b50*/  SYNCS.PHASECHK.TRANS64.TRYWAIT P0, [R0+URZ], R3 ;  /* 0x00000003000075a7 */ /* 0x0022a400080011ff */
[----:B--2---:R-:W-:Y:S05]  /*8b60*/  @!P0 NANOSLEEP.SYNCS 0x989680 ;  /* 0x009896800000895d */ /* 0x004fea0003900000 */
[----:B------:R-:W2:Y:S02]  /*8b70*/  @!P0 SYNCS.PHASECHK.TRANS64 P0, [R0+URZ], R3 ;  /* 0x00000003000085a7 */ /* 0x000ea400080010ff */
[----:B--2---:R-:W-:Y:S05]  /*8b80*/  @!P0 BRA `(.L_x_212) ;  /* 0xfffffffc00f08947 */ /* 0x004fea000383ffff */
[----:B------:R-:W-:Y:S05]  /*8b90*/  BRA `(.L_x_213) ;  /* 0xffffffb000007947 */ /* 0x000fea000383ffff */
.L_x_76:
[----:B---3--:R-:W-:-:S07]  /*8ba0*/  MOV R0, UR5 ;  /* 0x0000000500007c02 */ /* 0x008fce0008000f00 */
.L_x_214:
[----:B-1----:R1:W2:Y:S02]  /*8bb0*/  SYNCS.PHASECHK.TRANS64.TRYWAIT P0, [R0+URZ], R3 ;  /* 0x00000003000075a7 */ /* 0x0022a400080011ff */
[----:B--2---:R-:W-:Y:S05]  /*8bc0*/  @!P0 NANOSLEEP.SYNCS 0x989680 ;  /* 0x009896800000895d */ /* 0x004fea0003900000 */
[----:B------:R-:W2:Y:S02]  /*8bd0*/  @!P0 SYNCS.PHASECHK.TRANS64 P0, [R0+URZ], R3 ;  /* 0x00000003000085a7 */ /* 0x000ea400080010ff */
[----:B--2---:R-:W-:Y:S05]  /*8be0*/  @!P0 BRA `(.L_x_214) ;  /* 0xfffffffc00f08947 */ /* 0x004fea000383ffff */
[----:B------:R-:W-:Y:S05]  /*8bf0*/  BRA `(.L_x_215) ;  /* 0xffffffb0000c7947 */ /* 0x000fea000383ffff */
.L_x_77:
[----:B---3--:R-:W-:-:S07]  /*8c00*/  MOV R0, UR5 ;  /* 0x0000000500007c02 */ /* 0x008fce0008000f00 */
.L_x_216:
[----:B-1----:R1:W2:Y:S02]  /*8c10*/  SYNCS.PHASECHK.TRANS64.TRYWAIT P0, [R0+URZ], R3 ;  /* 0x00000003000075a7 */ /* 0x0022a400080011ff */
[----:B--2---:R-:W-:Y:S05]  /*8c20*/  @!P0 NANOSLEEP.SYNCS 0x989680 ;  /* 0x009896800000895d */ /* 0x004fea0003900000 */
[----:B------:R-:W2:Y:S02]  /*8c30*/  @!P0 SYNCS.PHASECHK.TRANS64 P0, [R0+URZ], R3 ;  /* 0x00000003000085a7 */ /* 0x000ea400080010ff */
[----:B--2---:R-:W-:Y:S05]  /*8c40*/  @!P0 BRA `(.L_x_216) ;  /* 0xfffffffc00f08947 */ /* 0x004fea000383ffff */
[----:B------:R-:W-:Y:S05]  /*8c50*/  BRA `(.L_x_217) ;  /* 0xffffffb000187947 */ /* 0x000fea000383ffff */
.L_x_78:
[----:B---3--:R-:W-:-:S07]  /*8c60*/  MOV R0, UR5 ;  /* 0x0000000500007c02 */ /* 0x008fce0008000f00 */
.L_x_218:
[----:B-1----:R1:W2:Y:S02]  /*8c70*/  SYNCS.PHASECHK.TRANS64.TRYWAIT P0, [R0+URZ], R3 ;  /* 0x00000003000075a7 */ /* 0x0022a400080011ff */
[----:B--2---:R-:W-:Y:S05]  /*8c80*/  @!P0 NANOSLEEP.SYNCS 0x989680 ;  /* 0x009896800000895d */ /* 0x004fea0003900000 */
[----:B------:R-:W2:Y:S02]  /*8c90*/  @!P0 SYNCS.PHASECHK.TRANS64 P0, [R0+URZ], R3 ;  /* 0x00000003000085a7 */ /* 0x000ea400080010ff */
[----:B--2---:R-:W-:Y:S05]  /*8ca0*/  @!P0 BRA `(.L_x_218) ;  /* 0xfffffffc00f08947 */ /* 0x004fea000383ffff */
[----:B------:R-:W-:Y:S05]  /*8cb0*/  BRA `(.L_x_219) ;  /* 0xffffffb000247947 */ /* 0x000fea000383ffff */
.L_x_81:
[----:B-1----:R1:W2:Y:S02]  /*8cc0*/  SYNCS.PHASECHK.TRANS64.TRYWAIT P0, [R0+URZ+0x2c0], R5 ;  /* 0x0002c005000075a7 */ /* 0x0022a400080011ff */
[----:B--2---:R-:W-:Y:S05]  /*8cd0*/  @!P0 NANOSLEEP.SYNCS 0x989680 ;  /* 0x009896800000895d */ /* 0x004fea0003900000 */
[----:B------:R-:W2:Y:S02]  /*8ce0*/  @!P0 SYNCS.PHASECHK.TRANS64 P0, [R0+URZ+0x2c0], R5 ;  /* 0x0002c005000085a7 */ /* 0x000ea400080010ff */
[----:B--2---:R-:W-:Y:S05]  /*8cf0*/  @!P0 BRA `(.L_x_81) ;  /* 0xfffffffc00f08947 */ /* 0x004fea000383ffff */
[----:B------:R-:W-:Y:S05]  /*8d00*/  BRA `(.L_x_220) ;  /* 0xffffffb000847947 */ /* 0x000fea000383ffff */
.L_x_82:
[----:B------:R-:W-:-:S07]  /*8d10*/  MOV R0, UR5 ;  /* 0x0000000500007c02 */ /* 0x000fce0008000f00 */
.L_x_221:
[----:B-1----:R1:W2:Y:S02]  /*8d20*/  SYNCS.PHASECHK.TRANS64.TRYWAIT P0, [R0+URZ+0x270], R7 ;  /* 0x00027007000075a7 */ /* 0x0022a400080011ff */
[----:B--2---:R-:W-:Y:S05]  /*8d30*/  @!P0 NANOSLEEP.SYNCS 0x989680 ;  /* 0x009896800000895d */ /* 0x004fea0003900000 */
[----:B------:R-:W2:Y:S02]  /*8d40*/  @!P0 SYNCS.PHASECHK.TRANS64 P0, [R0+URZ+0x270], R7 ;  /* 0x00027007000085a7 */ /* 0x000ea400080010ff */
[----:B--2---:R-:W-:Y:S05]  /*8d50*/  @!P0 BRA `(.L_x_221) ;  /* 0xfffffffc00f08947 */ /* 0x004fea000383ffff */
[----:B------:R-:W-:Y:S05]  /*8d60*/  BRA `(.L_x_222) ;  /* 0xffffffb000947947 */ /* 0x000fea000383ffff */
.L_x_83:
[----:B-1----:R1:W2:Y:S02]  /*8d70*/  SYNCS.PHASECHK.TRANS64.TRYWAIT P1, [R0+URZ+0x260], R5 ;  /* 0x00026005000075a7 */ /* 0x0022a400080211ff */
[----:B--2---:R-:W-:Y:S05]  /*8d80*/  @!P1 NANOSLEEP.SYNCS 0x989680 ;  /* 0x009896800000995d */ /* 0x004fea0003900000 */
[----:B------:R-:W2:Y:S02]  /*8d90*/  @!P1 SYNCS.PHASECHK.TRANS64 P1, [R0+URZ+0x260], R5 ;  /* 0x00026005000095a7 */ /* 0x000ea400080210ff */
[----:B--2---:R-:W-:Y:S05]  /*8da0*/  @!P1 BRA `(.L_x_83) ;  /* 0xfffffffc00f09947 */ /* 0x004fea000383ffff */
[----:B------:R-:W-:Y:S05]  /*8db0*/  BRA `(.L_x_223) ;  /* 0xffffffb000c47947 */ /* 0x000fea000383ffff */
.L_x_86:
[----:B------:R-:W-:-:S07]  /*8dc0*/  MOV R0, UR5 ;  /* 0x0000000500007c02 */ /* 0x000fce0008000f00 */
.L_x_224:
[----:B-1----:R1:W2:Y:S02]  /*8dd0*/  SYNCS.PHASECHK.TRANS64.TRYWAIT P0, [R0+URZ+0x270], R3 ;  /* 0x00027003000075a7 */ /* 0x0022a400080011ff */
[----:B--2---:R-:W-:Y:S05]  /*8de0*/  @!P0 NANOSLEEP.SYNCS 0x989680 ;  /* 0x009896800000895d */ /* 0x004fea0003900000 */
[----:B------:R-:W2:Y:S02]  /*8df0*/  @!P0 SYNCS.PHASECHK.TRANS64 P0, [R0+URZ+0x270], R3 ;  /* 0x00027003000085a7 */ /* 0x000ea400080010ff */
[----:B--2---:R-:W-:Y:S05]  /*8e00*/  @!P0 BRA `(.L_x_224) ;  /* 0xfffffffc00f08947 */ /* 0x004fea000383ffff */
[----:B------:R-:W-:Y:S05]  /*8e10*/  BRA `(.L_x_85) ;  /* 0xffffffb400187947 */ /* 0x000fea000383ffff */
.L_x_95:
[----:B-1----:R-:W-:-:S04]  /*8e20*/  MOV R4, UR6 ;  /* 0x0000000600047c02 */ /* 0x002fc80008000f00 */
[----:B------:R1:W2:Y:S03]  /*8e30*/  SYNCS.PHASECHK.TRANS64.TRYWAIT P0, [R4+URZ+0x8], R5 ;  /* 0x00000805040075a7 */ /* 0x0002a600080011ff */
[----:B--2---:R-:W-:Y:S05]  /*8e40*/  @!P0 NANOSLEEP.SYNCS 0x989680 ;  /* 0x009896800000895d */ /* 0x004fea0003900000 */
[----:B------:R-:W2:Y:S02]  /*8e50*/  @!P0 SYNCS.PHASECHK.TRANS64 P0, [R4+URZ+0x8], R5 ;  /* 0x00000805040085a7 */ /* 0x000ea400080010ff */
[----:B--2---:R-:W-:Y:S05]  /*8e60*/  @!P0 BRA `(.L_x_95) ;  /* 0xfffffffc00ec8947 */ /* 0x004fea000383ffff */
[----:B------:R-:W-:Y:S05]  /*8e70*/  BRA `(.L_x_94) ;  /* 0xffffffb400cc7947 */ /* 0x000fea000383ffff */
.L_x_97:
[----:B------:R-:W-:Y:S01]  /*8e80*/  BSSY B0, `(.L_x_225) ;  /* 0x0000006000007945 */ /* 0x000fe20003800000 */
[----:B------:R-:W-:-:S07]  /*8e90*/  MOV R15, 0xffffffff ;  /* 0xffffffff000f7802 */ /* 0x000fce0000000f00 */
[----:B-1---5:R-:W-:Y:S05]  /*8ea0*/  WARPSYNC.COLLECTIVE R15, `(.L_x_226) ;  /* 0x000000000f0c7348 */ /* 0x022fea0003c00000 */
[----:B------:R-:W-:Y:S02]  /*8eb0*/  ELECT P6, UR79, PT ;  /* 0x00000000004f782f */ /* 0x000fe400038c0000 */
[----:B------:R-:W-:Y:S01]  /*8ec0*/  MOV R14, UR79 ;  /* 0x0000004f000e7c02 */ /* 0x000fe20008000f00 */
[----:B-1---5:R-:W-:Y:S10]  /*8ed0*/  ENDCOLLECTIVE ;  /* 0x000000000000791b */ /* 0x022ff40003800000 */
.L_x_226:
[----:B------:R-:W-:Y:S05]  /*8ee0*/  BSYNC B0 ;  /* 0x0000000000007941 */ /* 0x000fea0003800000 */
.L_x_225:
[----:B------:R-:W-:Y:S05]  /*8ef0*/  BRA `(.L_x_227) ;  /* 0xffffffb400fc7947 */ /* 0x000fea000383ffff */
.L_x_99:
[----:B-1----:R-:W-:-:S04]  /*8f00*/  MOV R2, UR6 ;  /* 0x0000000600027c02 */ /* 0x002fc80008000f00 */
[----:B------:R1:W2:Y:S03]  /*8f10*/  SYNCS.PHASECHK.TRANS64.TRYWAIT P0, [R2+URZ+0x8], R3 ;  /* 0x00000803020075a7 */ /* 0x0002a600080011ff */
[----:B--2---:R-:W-:Y:S05]  /*8f20*/  @!P0 NANOSLEEP.SYNCS 0x989680 ;  /* 0x009896800000895d */ /* 0x004fea0003900000 */
[----:B------:R-:W2:Y:S02]  /*8f30*/  @!P0 SYNCS.PHASECHK.TRANS64 P0, [R2+URZ+0x8], R3 ;  /* 0x00000803020085a7 */ /* 0x000ea400080010ff */
[----:B--2---:R-:W-:Y:S05]  /*8f40*/  @!P0 BRA `(.L_x_99) ;  /* 0xfffffffc00ec8947 */ /* 0x004fea000383ffff */
[----:B------:R-:W-:Y:S05]  /*8f50*/  BRA `(.L_x_98) ;  /* 0xffffffb800007947 */ /* 0x000fea000383ffff */
.L_x_100:
[----:B-1----:R1:W2:Y:S02]  /*8f60*/  SYNCS.PHASECHK.TRANS64.TRYWAIT P0, [R0+URZ+0x260], R5 ;  /* 0x00026005000075a7 */ /* 0x0022a400080011ff */
[----:B--2---:R-:W-:Y:S05]  /*8f70*/  @!P0 NANOSLEEP.SYNCS 0x989680 ;  /* 0x009896800000895d */ /* 0x004fea0003900000 */
[----:B------:R-:W2:Y:S02]  /*8f80*/  @!P0 SYNCS.PHASECHK.TRANS64 P0, [R0+URZ+0x260], R5 ;  /* 0x00026005000085a7 */ /* 0x000ea400080010ff */
[----:B--2---:R-:W-:Y:S05]  /*8f90*/  @!P0 BRA `(.L_x_100) ;  /* 0xfffffffc00f08947 */ /* 0x004fea000383ffff */
[----:B------:R-:W-:Y:S05]  /*8fa0*/  BRA `(.L_x_228) ;  /* 0xffffffb800dc7947 */ /* 0x000fea000383ffff */
.L_x_102:
[----:B------:R-:W-:-:S07]  /*8fb0*/  MOV R0, UR10 ;  /* 0x0000000a00007c02 */ /* 0x000fce0008000f00 */
.L_x_229:
[----:B-1----:R1:W2:Y:S02]  /*8fc0*/  SYNCS.PHASECHK.TRANS64.TRYWAIT P0, [R0+URZ+0x2a0], R5 ;  /* 0x0002a005000075a7 */ /* 0x0022a400080011ff */
[----:B--2---:R-:W-:Y:S05]  /*8fd0*/  @!P0 NANOSLEEP.SYNCS 0x989680 ;  /* 0x009896800000895d */ /* 0x004fea0003900000 */
[----:B------:R-:W2:Y:S02]  /*8fe0*/  @!P0 SYNCS.PHASECHK.TRANS64 P0, [R0+URZ+0x2a0], R5 ;  /* 0x0002a005000085a7 */ /* 0x000ea400080010ff */
[----:B--2---:R-:W-:Y:S05]  /*8ff0*/  @!P0 BRA `(.L_x_229) ;  /* 0xfffffffc00f08947 */ /* 0x004fea000383ffff */
[----:B------:R-:W-:Y:S05]  /*9000*/  BRA `(.L_x_230) ;  /* 0xffffffbc00287947 */ /* 0x000fea000383ffff */
.L_x_105:
[----:B------:R-:W-:Y:S07]  /*9010*/  MOV R0, UR9 ;  /* 0x0000000900007c02 */ /* 0x000fee0008000f00 */
.L_x_231:
[----:B-1----:R1:W2:Y:S02]  /*9020*/  SYNCS.PHASECHK.TRANS64.TRYWAIT P0, [R0+URZ], R5 ;  /* 0x00000005000075a7 */ /* 0x0022a400080011ff */
[----:B--2---:R-:W-:Y:S05]  /*9030*/  @!P0 NANOSLEEP.SYNCS 0x989680 ;  /* 0x009896800000895d */ /* 0x004fea0003900000 */
[----:B------:R-:W2:Y:S02]  /*9040*/  @!P0 SYNCS.PHASECHK.TRANS64 P0, [R0+URZ], R5 ;  /* 0x00000005000085a7 */ /* 0x000ea400080010ff */
[----:B--2---:R-:W-:Y:S05]  /*9050*/  @!P0 BRA `(.L_x_231) ;  /* 0xfffffffc00f08947 */ /* 0x004fea000383ffff */
[----:B------:R-:W-:Y:S05]  /*9060*/  BRA `(.L_x_104) ;  /* 0xffffffbc003c7947 */ /* 0x000fea000383ffff */
.L_x_109:
[----:B-1----:R-:W-:-:S07]  /*9070*/  MOV R0, UR7 ;  /* 0x0000000700007c02 */ /* 0x002fce0008000f00 */
.L_x_232:
[----:B-1----:R1:W2:Y:S02]  /*9080*/  SYNCS.PHASECHK.TRANS64.TRYWAIT P0, [R0+URZ], R3 ;  /* 0x00000003000075a7 */ /* 0x0022a400080011ff */
[----:B--2---:R-:W-:Y:S05]  /*9090*/  @!P0 NANOSLEEP.SYNCS 0x989680 ;  /* 0x009896800000895d */ /* 0x004fea0003900000 */
[----:B------:R-:W2:Y:S02]  /*90a0*/  @!P0 SYNCS.PHASECHK.TRANS64 P0, [R0+URZ], R3 ;  /* 0x00000003000085a7 */ /* 0x000ea400080010ff */
[----:B--2---:R-:W-:Y:S05]  /*90b0*/  @!P0 BRA `(.L_x_232) ;  /* 0xfffffffc00f08947 */ /* 0x004fea000383ffff */
[----:B------:R-:W-:Y:S05]  /*90c0*/  BRA `(.L_x_233) ;  /* 0xffffffc000087947 */ /* 0x000fea000383ffff */
.L_x_110:
[----:B------:R-:W-:-:S07]  /*90d0*/  MOV R0, UR7 ;  /* 0x0000000700007c02 */ /* 0x000fce0008000f00 */
.L_x_234:
[----:B-1----:R1:W2:Y:S02]  /*90e0*/  SYNCS.PHASECHK.TRANS64.TRYWAIT P0, [R0+URZ], R3 ;  /* 0x00000003000075a7 */ /* 0x0022a400080011ff */
[----:B--2---:R-:W-:Y:S05]  /*90f0*/  @!P0 NANOSLEEP.SYNCS 0x989680 ;  /* 0x009896800000895d */ /* 0x004fea0003900000 */
[----:B------:R-:W2:Y:S02]  /*9100*/  @!P0 SYNCS.PHASECHK.TRANS64 P0, [R0+URZ], R3 ;  /* 0x00000003000085a7 */ /* 0x000ea400080010ff */
[----:B--2---:R-:W-:Y:S05]  /*9110*/  @!P0 BRA `(.L_x_234) ;  /* 0xfffffffc00f08947 */ /* 0x004fea000383ffff */
[----:B------:R-:W-:Y:S05]  /*9120*/  BRA `(.L_x_235) ;  /* 0xffffffc000147947 */ /* 0x000fea000383ffff */
.L_x_111:
[----:B------:R-:W-:-:S07]  /*9130*/  MOV R0, UR7 ;  /* 0x0000000700007c02 */ /* 0x000fce0008000f00 */
.L_x_236:
[----:B-1----:R1:W2:Y:S02]  /*9140*/  SYNCS.PHASECHK.TRANS64.TRYWAIT P0, [R0+URZ], R3 ;  /* 0x00000003000075a7 */ /* 0x0022a400080011ff */
[----:B--2---:R-:W-:Y:S05]  /*9150*/  @!P0 NANOSLEEP.SYNCS 0x989680 ;  /* 0x009896800000895d */ /* 0x004fea0003900000 */
[----:B------:R-:W2:Y:S02]  /*9160*/  @!P0 SYNCS.PHASECHK.TRANS64 P0, [R0+URZ], R3 ;  /* 0x00000003000085a7 */ /* 0x000ea400080010ff */
[----:B--2---:R-:W-:Y:S05]  /*9170*/  @!P0 BRA `(.L_x_236) ;  /* 0xfffffffc00f08947 */ /* 0x004fea000383ffff */
[----:B------:R-:W-:Y:S05]  /*9180*/  BRA `(.L_x_237) ;  /* 0xffffffc000207947 */ /* 0x000fea000383ffff */
.L_x_114:
[----:B------:R-:W-:-:S07]  /*9190*/  MOV R0, UR8 ;  /* 0x0000000800007c02 */ /* 0x000fce0008000f00 */
.L_x_238:
[----:B-1----:R1:W2:Y:S02]  /*91a0*/  SYNCS.PHASECHK.TRANS64.TRYWAIT P1, [R0+URZ+0x2e0], R3 ;  /* 0x0002e003000075a7 */ /* 0x0022a400080211ff */
[----:B--2---:R-:W-:Y:S05]  /*91b0*/  @!P1 NANOSLEEP.SYNCS 0x989680 ;  /* 0x009896800000995d */ /* 0x004fea0003900000 */
[----:B------:R-:W2:Y:S02]  /*91c0*/  @!P1 SYNCS.PHASECHK.TRANS64 P1, [R0+URZ+0x2e0], R3 ;  /* 0x0002e003000095a7 */ /* 0x000ea400080210ff */
[----:B--2---:R-:W-:Y:S05]  /*91d0*/  @!P1 BRA `(.L_x_238) ;  /* 0xfffffffc00f09947 */ /* 0x004fea000383ffff */
[----:B------:R-:W-:Y:S05]  /*91e0*/  BRA `(.L_x_239) ;  /* 0xffffffc0006c7947 */ /* 0x000fea000383ffff */
.L_x_119:
[----:B--2---:R2:W4:Y:S02]  /*91f0*/  SYNCS.PHASECHK.TRANS64.TRYWAIT P0, [R0+URZ+0x260], R3 ;  /* 0x00026003000075a7 */ /* 0x00452400080011ff */
[----:B----4-:R-:W-:Y:S05]  /*9200*/  @!P0 NANOSLEEP.SYNCS 0x989680 ;  /* 0x009896800000895d */ /* 0x010fea0003900000 */
[----:B------:R-:W4:Y:S02]  /*9210*/  @!P0 SYNCS.PHASECHK.TRANS64 P0, [R0+URZ+0x260], R3 ;  /* 0x00026003000085a7 */ /* 0x000f2400080010ff */
[----:B----4-:R-:W-:Y:S05]  /*9220*/  @!P0 BRA `(.L_x_119) ;  /* 0xfffffffc00f08947 */ /* 0x010fea000383ffff */
[----:B------:R-:W-:Y:S05]  /*9230*/  BRA `(.L_x_240) ;  /* 0xffffffc400707947 */ /* 0x000fea000383ffff */
.L_x_122:
[----:B------:R-:W-:Y:S07]  /*9240*/  MOV R0, UR6 ;  /* 0x0000000600007c02 */ /* 0x000fee0008000f00 */
.L_x_241:
[----:B--2---:R2:W4:Y:S02]  /*9250*/  SYNCS.PHASECHK.TRANS64.TRYWAIT P0, [R0+URZ+0x258], R3 ;  /* 0x00025803000075a7 */ /* 0x00452400080011ff */
[----:B----4-:R-:W-:Y:S05]  /*9260*/  @!P0 NANOSLEEP.SYNCS 0x989680 ;  /* 0x009896800000895d */ /* 0x010fea0003900000 */
[----:B------:R-:W4:Y:S02]  /*9270*/  @!P0 SYNCS.PHASECHK.TRANS64 P0, [R0+URZ+0x258], R3 ;  /* 0x00025803000085a7 */ /* 0x000f2400080010ff */
[----:B----4-:R-:W-:Y:S05]  /*9280*/  @!P0 BRA `(.L_x_241) ;  /* 0xfffffffc00f08947 */ /* 0x010fea000383ffff */
[----:B------:R-:W-:Y:S05]  /*9290*/  BRA `(.L_x_121) ;  /* 0xffffffc8005c7947 */ /* 0x000fea000383ffff */
.L_x_125:
[----:B------:R-:W-:Y:S07]  /*92a0*/  MOV R3, UR6 ;  /* 0x0000000600037c02 */ /* 0x000fee0008000f00 */
.L_x_242:
[----:B-1----:R1:W2:Y:S02]  /*92b0*/  SYNCS.PHASECHK.TRANS64.TRYWAIT P2, [R3+URZ+0x248], R26 ;  /* 0x0002481a030075a7 */ /* 0x0022a400080411ff */
[----:B--2---:R-:W-:Y:S05]  /*92c0*/  @!P2 NANOSLEEP.SYNCS 0x989680 ;  /* 0x009896800000a95d */ /* 0x004fea0003900000 */
[----:B------:R-:W2:Y:S02]  /*92d0*/  @!P2 SYNCS.PHASECHK.TRANS64 P2, [R3+URZ+0x248], R26 ;  /* 0x0002481a0300a5a7 */ /* 0x000ea400080410ff */
[----:B--2---:R-:W-:Y:S05]  /*92e0*/  @!P2 BRA `(.L_x_242) ;  /* 0xfffffffc00f0a947 */ /* 0x004fea000383ffff */
[----:B------:R-:W-:Y:S05]  /*92f0*/  BRA `(.L_x_243) ;  /* 0xffffffc800f07947 */ /* 0x000fea000383ffff */
.L_x_128:
[----:B--2---:R2:W4:Y:S02]  /*9300*/  SYNCS.PHASECHK.TRANS64.TRYWAIT P0, [R0+URZ+0x260], R3 ;  /* 0x00026003000075a7 */ /* 0x00452400080011ff */
[----:B----4-:R-:W-:Y:S05]  /*9310*/  @!P0 NANOSLEEP.SYNCS 0x989680 ;  /* 0x009896800000895d */ /* 0x010fea0003900000 */
[----:B------:R-:W4:Y:S02]  /*9320*/  @!P0 SYNCS.PHASECHK.TRANS64 P0, [R0+URZ+0x260], R3 ;  /* 0x00026003000085a7 */ /* 0x000f2400080010ff */
[----:B----4-:R-:W-:Y:S05]  /*9330*/  @!P0 BRA `(.L_x_128) ;  /* 0xfffffffc00f08947 */ /* 0x010fea000383ffff */
[----:B------:R-:W-:Y:S05]  /*9340*/  BRA `(.L_x_244) ;  /* 0xffffffd000507947 */ /* 0x000fea000383ffff */
.L_x_139:
[----:B-1----:R-:W-:Y:S04]  /*9350*/  MOV R0, UR43 ;  /* 0x0000002b00007c02 */ /* 0x002fe80008000f00 */
[----:B------:R1:W2:Y:S03]  /*9360*/  SYNCS.PHASECHK.TRANS64.TRYWAIT P1, [R0+URZ+0x240], R3 ;  /* 0x00024003000075a7 */ /* 0x0002a600080211ff */
[----:B--2---:R-:W-:Y:S05]  /*9370*/  @!P1 NANOSLEEP.SYNCS 0x989680 ;  /* 0x009896800000995d */ /* 0x004fea0003900000 */
[----:B------:R-:W2:Y:S02]  /*9380*/  @!P1 SYNCS.PHASECHK.TRANS64 P1, [R0+URZ+0x240], R3 ;  /* 0x00024003000095a7 */ /* 0x000ea400080210ff */
[----:B--2---:R-:W-:Y:S05]  /*9390*/  @!P1 BRA `(.L_x_139) ;  /* 0xfffffffc00ec9947 */ /* 0x004fea000383ffff */
[----:B------:R-:W-:Y:S05]  /*93a0*/  BRA `(.L_x_138) ;  /* 0xffffffdc00307947 */ /* 0x000fea000383ffff */
.L_x_141:
[----:B------:R1:W1:Y:S02]  /*93b0*/  SYNCS.PHASECHK.TRANS64.TRYWAIT P1, [R113+URZ+0x280], R2 ;  /* 0x00028002710075a7 */ /* 0x00026400080211ff */
[----:B-1----:R-:W-:Y:S05]  /*93c0*/  @!P1 NANOSLEEP.SYNCS 0x989680 ;  /* 0x009896800000995d */ /* 0x002fea0003900000 */
[----:B------:R-:W1:Y:S02]  /*93d0*/  @!P1 SYNCS.PHASECHK.TRANS64 P1, [R113+URZ+0x280], R2 ;  /* 0x00028002710095a7 */ /* 0x000e6400080210ff */
[----:B-1----:R-:W-:Y:S05]  /*93e0*/  @!P1 BRA `(.L_x_141) ;  /* 0xfffffffc00f09947 */ /* 0x002fea000383ffff */
[----:B------:R-:W-:Y:S05]  /*93f0*/  BRA `(.L_x_140) ;  /* 0xffffffdc006c7947 */ /* 0x000fea000383ffff */
        .weak           $__internal_0_$__cuda_sm10x_tcgen05_guardrail_trap_col_being_dealloced_not_returned_by_alloc
        .type           $__internal_0_$__cuda_sm10x_tcgen05_guardrail_trap_col_being_dealloced_not_returned_by_alloc,@function
        .size           $__internal_0_$__cuda_sm10x_tcgen05_guardrail_trap_col_being_dealloced_not_returned_by_alloc,($__internal_1_$__cuda_sm10x_tcgen05_guardrail_trap_phase_invalid_during_alloc - $__internal_0_$__cuda_sm10x_tcgen05_guardrail_trap_col_being_dealloced_not_returned_by_alloc)
$__internal_0_$__cuda_sm10x_tcgen05_guardrail_trap_col_being_dealloced_not_returned_by_alloc:
[----:B------:R-:W-:Y:S05]  /*9400*/  BPT.TRAP 0x1 ;  /* 0x000000040000795c */ /* 0x000fea0000300000 */
[----:B------:R-:W-:-:S04]  /*9410*/  HFMA2 R3, -RZ, RZ, 0, 0 ;  /* 0x00000000ff037431 */ /* 0x000fc800000001ff */
[----:B------:R-:W-:Y:S05]  /*9420*/  RET.REL.NODEC R2 `(_ZN7cutlass13device_kernelINS_4gemm6kernel13GemmUniversalIN4cute5tupleIJiiiiEEENS1_10collective13CollectiveMmaINS1_35MainloopSm100TmaUmmaWarpSpecializedILi36ELi2ELi4ENS5_IJNS4_1CILi2EEENSA_ILi1EEESC_EEEEENS5_IJNSA_ILi128EEENSA_ILi64EEESG_EEEaNS5_IJlSC_lEEEaSI_NS4_8TiledMMAINS4_8MMA_AtomIJNS4_21SM100_MMA_S8_2x1SM_SSIaaiLi128ELi64ELNS4_4UMMA5MajorE0ELSN_0ELNSM_8SaturateE0EEEEEENS4_6LayoutINS5_IJSC_SC_SC_EEENS5_IJNSA_ILi0EEEST_ST_EEEEENS5_IJNS4_10UnderscoreESW_SW_EEEEENS4_18SM100_TMA_2SM_LOADENS4_14ComposedLayoutINS4_7SwizzleILi2ELi4ELi3EEENS4_18smem_ptr_flag_bitsILi8EEENSR_INS5_IJNSA_ILi8EEESG_EEENS5_IJSG_SC_EEEEEEEvNS4_8identityESZ_S19_vS1A_EENS_8epilogue10collective18CollectiveEpilogueINS1C_23Sm100TmaWarpSpecializedILi1ELi1ELi32ELb0ELb0EEEJNS5_IJSG_SG_SG_EEENS5_IJNSR_ISG_SC_EES1I_EEEaSI_aSI_NS1C_6fusion15FusionCallbacksIS1G_NS1K_17LinearCombinationIaiaiLNS_15FloatRoundStyleE2EEES1H_S1J_JEEENS4_5SM1004TMEM4LOAD26SM100_TMEM_LOAD_32dp32b32xENS4_13SM90_TMA_LOADES19_NS4_39AutoVectorizingCopyWithAssumedAlignmentILi128EEENS4_14SM90_TMA_STOREES19_S1W_S1W_EEEvvEEEEvNT_6ParamsE) ;  /* 0xffffff6802f47950 */ /* 0x000fea0003c3ffff */
        .weak           $__internal_1_$__cuda_sm10x_tcgen05_guardrail_trap_phase_invalid_during_alloc
        .type           $__internal_1_$__cuda_sm10x_tcgen05_guardrail_trap_phase_invalid_during_alloc,@function
        .size           $__internal_1_$__cuda_sm10x_tcgen05_guardrail_trap_phase_invalid_during_alloc,($__internal_2_$__cuda_sm10x_tcgen05_guardrail_trap_unallocated_columns_being_dealloced - $__internal_1_$__cuda_sm10x_tcgen05_guardrail_trap_phase_invalid_during_alloc)
$__internal_1_$__cuda_sm10x_tcgen05_guardrail_trap_phase_invalid_during_alloc:
[----:B------:R-:W-:Y:S05]  /*9430*/  BPT.TRAP 0x1 ;  /* 0x000000040000795c */ /* 0x000fea0000300000 */
[----:B------:R-:W-:-:S04]  /*9440*/  MOV R3, 0x0 ;  /* 0x0000000000037802 */ /* 0x000fc80000000f00 */
[----:B------:R-:W-:Y:S05]  /*9450*/  RET.REL.NODEC R2 `(_ZN7cutlass13device_kernelINS_4gemm6kernel13GemmUniversalIN4cute5tupleIJiiiiEEENS1_10collective13CollectiveMmaINS1_35MainloopSm100TmaUmmaWarpSpecializedILi36ELi2ELi4ENS5_IJNS4_1CILi2EEENSA_ILi1EEESC_EEEEENS5_IJNSA_ILi128EEENSA_ILi64EEESG_EEEaNS5_IJlSC_lEEEaSI_NS4_8TiledMMAINS4_8MMA_AtomIJNS4_21SM100_MMA_S8_2x1SM_SSIaaiLi128ELi64ELNS4_4UMMA5MajorE0ELSN_0ELNSM_8SaturateE0EEEEEENS4_6LayoutINS5_IJSC_SC_SC_EEENS5_IJNSA_ILi0EEEST_ST_EEEEENS5_IJNS4_10UnderscoreESW_SW_EEEEENS4_18SM100_TMA_2SM_LOADENS4_14ComposedLayoutINS4_7SwizzleILi2ELi4ELi3EEENS4_18smem_ptr_flag_bitsILi8EEENSR_INS5_IJNSA_ILi8EEESG_EEENS5_IJSG_SC_EEEEEEEvNS4_8identityESZ_S19_vS1A_EENS_8epilogue10collective18CollectiveEpilogueINS1C_23Sm100TmaWarpSpecializedILi1ELi1ELi32ELb0ELb0EEEJNS5_IJSG_SG_SG_EEENS5_IJNSR_ISG_SC_EES1I_EEEaSI_aSI_NS1C_6fusion15FusionCallbacksIS1G_NS1K_17LinearCombinationIaiaiLNS_15FloatRoundStyleE2EEES1H_S1J_JEEENS4_5SM1004TMEM4LOAD26SM100_TMEM_LOAD_32dp32b32xENS4_13SM90_TMA_LOADES19_NS4_39AutoVectorizingCopyWithAssumedAlignmentILi128EEENS4_14SM90_TMA_STOREES19_S1W_S1W_EEEvvEEEEvNT_6ParamsE) ;  /* 0xffffff6802e87950 */ /* 0x000fea0003c3ffff */
        .weak           $__internal_2_$__cuda_sm10x_tcgen05_guardrail_trap_unallocated_columns_being_dealloced
        .type           $__internal_2_$__cuda_sm10x_tcgen05_guardrail_trap_unallocated_columns_being_dealloced,@function
        .size           $__internal_2_$__cuda_sm10x_tcgen05_guardrail_trap_unallocated_columns_being_dealloced,(.L_x_246 - $__internal_2_$__cuda_sm10x_tcgen05_guardrail_trap_unallocated_columns_being_dealloced)
$__internal_2_$__cuda_sm10x_tcgen05_guardrail_trap_unallocated_columns_being_dealloced:
[----:B------:R-:W-:Y:S05]  /*9460*/  BPT.TRAP 0x1 ;  /* 0x000000040000795c */ /* 0x000fea0000300000 */
[----:B------:R-:W-:-:S04]  /*9470*/  HFMA2 R3, -RZ, RZ, 0, 0 ;  /* 0x00000000ff037431 */ /* 0x000fc800000001ff */
[----:B------:R-:W-:Y:S05]  /*9480*/  RET.REL.NODEC R2 `(_ZN7cutlass13device_kernelINS_4gemm6kernel13GemmUniversalIN4cute5tupleIJiiiiEEENS1_10collective13CollectiveMmaINS1_35MainloopSm100TmaUmmaWarpSpecializedILi36ELi2ELi4ENS5_IJNS4_1CILi2EEENSA_ILi1EEESC_EEEEENS5_IJNSA_ILi128EEENSA_ILi64EEESG_EEEaNS5_IJlSC_lEEEaSI_NS4_8TiledMMAINS4_8MMA_AtomIJNS4_21SM100_MMA_S8_2x1SM_SSIaaiLi128ELi64ELNS4_4UMMA5MajorE0ELSN_0ELNSM_8SaturateE0EEEEEENS4_6LayoutINS5_IJSC_SC_SC_EEENS5_IJNSA_ILi0EEEST_ST_EEEEENS5_IJNS4_10UnderscoreESW_SW_EEEEENS4_18SM100_TMA_2SM_LOADENS4_14ComposedLayoutINS4_7SwizzleILi2ELi4ELi3EEENS4_18smem_ptr_flag_bitsILi8EEENSR_INS5_IJNSA_ILi8EEESG_EEENS5_IJSG_SC_EEEEEEEvNS4_8identityESZ_S19_vS1A_EENS_8epilogue10collective18CollectiveEpilogueINS1C_23Sm100TmaWarpSpecializedILi1ELi1ELi32ELb0ELb0EEEJNS5_IJSG_SG_SG_EEENS5_IJNSR_ISG_SC_EES1I_EEEaSI_aSI_NS1C_6fusion15FusionCallbacksIS1G_NS1K_17LinearCombinationIaiaiLNS_15FloatRoundStyleE2EEES1H_S1J_JEEENS4_5SM1004TMEM4LOAD26SM100_TMEM_LOAD_32dp32b32xENS4_13SM90_TMA_LOADES19_NS4_39AutoVectorizingCopyWithAssumedAlignmentILi128EEENS4_14SM90_TMA_STOREES19_S1W_S1W_EEEvvEEEEvNT_6ParamsE) ;  /* 0xffffff6802dc7950 */ /* 0x000fea0003c3ffff */
.L_x_245:
[----:B------:R-:W-:-:S00]  /*9490*/  BRA `(.L_x_245) ;  /* 0xfffffffc00fc7947 */ /* 0x000fc0000383ffff */
[----:B------:R-:W-:-:S00]  /*94a0*/  NOP ;  /* 0x0000000000007918 */ /* 0x000fc00000000000 */
        /* <DEDUP_REMOVED lines=13> */
.L_x_246:


//--------------------- .nv.global.init           --------------------------
	.section	.nv.global.init,"aw",@progbits
.nv.global.init:
	.type		$str$27,@object
	.size		$str$27,($str$28 - $str$27)
$str$27:
        /*0000*/ 	.byte	0x28, 0x61, 0x64, 0x64, 0x72, 0x65, 0x73, 0x73, 0x20, 0x26, 0x20, 0x6d, 0x61, 0x73, 0x6b, 0x29
        /*0010*/ 	.byte	0x20, 0x3d, 0x3d, 0x20, 0x30, 0x00
	.type		$str$28,@object
	.size		$str$28,($str$26 - $str$28)
$str$28:
        /*0016*/ 	.byte	0x2f, 0x74, 0x6d, 0x70, 0x2f, 0x63, 0x75, 0x74, 0x6c, 0x61, 0x73, 0x73, 0x5f, 0x73, 0x77, 0x65
        /*0026*/ 	.byte	0x65, 0x70, 0x5f, 0x73, 0x72, 0x63, 0x2f, 0x69, 0x6e, 0x63, 0x6c, 0x75, 0x64, 0x65, 0x2f, 0x63
        /*0036*/ 	.byte	0x75, 0x74, 0x65, 0x2f, 0x70, 0x6f, 0x69, 0x6e, 0x74, 0x65, 0x72, 0x5f, 0x66, 0x6c, 0x61, 0x67
        /*0046*/ 	.byte	0x67, 0x65, 0x64, 0x2e, 0x68, 0x70, 0x70, 0x00
	.type		$str$26,@object
	.size		$str$26,($str$25 - $str$26)
$str$26:
        /*004e*/ 	.byte	0x2f, 0x74, 0x6d, 0x70, 0x2f, 0x63, 0x75, 0x74, 0x6c, 0x61, 0x73, 0x73, 0x5f, 0x73, 0x77, 0x65
        /*005e*/ 	.byte	0x65, 0x70, 0x5f, 0x73, 0x72, 0x63, 0x2f, 0x69, 0x6e, 0x63, 0x6c, 0x75, 0x64, 0x65, 0x2f, 0x63
        /*006e*/ 	.byte	0x75, 0x74, 0x65, 0x2f, 0x61, 0x74, 0x6f, 0x6d, 0x2f, 0x63, 0x6f, 0x70, 0x79, 0x5f, 0x74, 0x72
        /*007e*/ 	.byte	0x61, 0x69, 0x74, 0x73, 0x5f, 0x73, 0x6d, 0x31, 0x30, 0x30, 0x2e, 0x68, 0x70, 0x70, 0x00
	.type		$str$25,@object
	.size		$str$25,(__unnamed_1 - $str$25)
$str$25:
        /*008d*/ 	.byte	0x28, 0x28, 0x75, 0x69, 0x6e, 0x74, 0x33, 0x32, 0x5f, 0x74, 0x28, 0x74, 0x68, 0x72, 0x65, 0x61
        /*009d*/ 	.byte	0x64, 0x49, 0x64, 0x78, 0x2e, 0x78, 0x29, 0x20, 0x2f, 0x20, 0x33, 0x32, 0x29, 0x20, 0x25, 0x20
        /*00ad*/ 	.byte	0x34, 0x29, 0x20, 0x3d, 0x3d, 0x20, 0x28, 0x28, 0x28, 0x74, 0x6d, 0x65, 0x6d, 0x5f, 0x61, 0x64
        /*00bd*/ 	.byte	0x64, 0x72, 0x20, 0x3e, 0x3e, 0x20, 0x31, 0x36, 0x29, 0x20, 0x2f, 0x20, 0x33, 0x32, 0x29, 0x20
        /*00cd*/ 	.byte	0x25, 0x20, 0x34, 0x29, 0x00
	.type		__unnamed_1,@object
	.size		__unnamed_1,(__unnamed_2 - __unnamed_1)
__unnamed_1:
        /*00d2*/ 	.byte	0x61, 0x75, 0x74, 0x6f, 0x20, 0x63, 0x75, 0x74, 0x65, 0x3a, 0x3a, 0x61, 0x73, 0x5f, 0x70, 0x6f
        /* <DEDUP_REMOVED lines=24> */
        /*0262*/ 	.byte	0x00
	.type		__unnamed_2,@object
	.size		__unnamed_2,(.L_2 - __unnamed_2)
__unnamed_2:
        /* <DEDUP_REMOVED lines=41> */
.L_2:


//--------------------- .nv.shared._ZN7cutlass13device_kernelINS_4gemm6kernel13GemmUniversalIN4cute5tupleIJiiiiEEENS1_10collective13CollectiveMmaINS1_35MainloopSm100TmaUmmaWarpSpecializedILi36ELi2ELi4ENS5_IJNS4_1CILi2EEENSA_ILi1EEESC_EEEEENS5_IJNSA_ILi128EEENSA_ILi64EEESG_EEEaNS5_IJlSC_lEEEaSI_NS4_8TiledMMAINS4_8MMA_AtomIJNS4_21SM100_MMA_S8_2x1SM_SSIaaiLi128ELi64ELNS4_4UMMA5MajorE0ELSN_0ELNSM_8SaturateE0EEEEEENS4_6LayoutINS5_IJSC_SC_SC_EEENS5_IJNSA_ILi0EEEST_ST_EEEEENS5_IJNS4_10UnderscoreESW_SW_EEEEENS4_18SM100_TMA_2SM_LOADENS4_14ComposedLayoutINS4_7SwizzleILi2ELi4ELi3EEENS4_18smem_ptr_flag_bitsILi8EEENSR_INS5_IJNSA_ILi8EEESG_EEENS5_IJSG_SC_EEEEEEEvNS4_8identityESZ_S19_vS1A_EENS_8epilogue10collective18CollectiveEpilogueINS1C_23Sm100TmaWarpSpecializedILi1ELi1ELi32ELb0ELb0EEEJNS5_IJSG_SG_SG_EEENS5_IJNSR_ISG_SC_EES1I_EEEaSI_aSI_NS1C_6fusion15FusionCallbacksIS1G_NS1K_17LinearCombinationIaiaiLNS_15FloatRoundStyleE2EEES1H_S1J_JEEENS4_5SM1004TMEM4LOAD26SM100_TMEM_LOAD_32dp32b32xENS4_13SM90_TMA_LOADES19_NS4_39AutoVectorizingCopyWithAssumedAlignmentILi128EEENS4_14SM90_TMA_STOREES19_S1W_S1W_EEEvvEEEEvNT_6ParamsE --------------------------
	.section	.nv.shared._ZN7cutlass13device_kernelINS_4gemm6kernel13GemmUniversalIN4cute5tupleIJiiiiEEENS1_10collective13CollectiveMmaINS1_35MainloopSm100TmaUmmaWarpSpecializedILi36ELi2ELi4ENS5_IJNS4_1CILi2EEENSA_ILi1EEESC_EEEEENS5_IJNSA_ILi128EEENSA_ILi64EEESG_EEEaNS5_IJlSC_lEEEaSI_NS4_8TiledMMAINS4_8MMA_AtomIJNS4_21SM100_MMA_S8_2x1SM_SSIaaiLi128ELi64ELNS4_4UMMA5MajorE0ELSN_0ELNSM_8SaturateE0EEEEEENS4_6LayoutINS5_IJSC_SC_SC_EEENS5_IJNSA_ILi0EEEST_ST_EEEEENS5_IJNS4_10UnderscoreESW_SW_EEEEENS4_18SM100_TMA_2SM_LOADENS4_14ComposedLayoutINS4_7SwizzleILi2ELi4ELi3EEENS4_18smem_ptr_flag_bitsILi8EEENSR_INS5_IJNSA_ILi8EEESG_EEENS5_IJSG_SC_EEEEEEEvNS4_8identityESZ_S19_vS1A_EENS_8epilogue10collective18CollectiveEpilogueINS1C_23Sm100TmaWarpSpecializedILi1ELi1ELi32ELb0ELb0EEEJNS5_IJSG_SG_SG_EEENS5_IJNSR_ISG_SC_EES1I_EEEaSI_aSI_NS1C_6fusion15FusionCallbacksIS1G_NS1K_17LinearCombinationIaiaiLNS_15FloatRoundStyleE2EEES1H_S1J_JEEENS4_5SM1004TMEM4LOAD26SM100_TMEM_LOAD_32dp32b32xENS4_13SM90_TMA_LOADES19_NS4_39AutoVectorizingCopyWithAssumedAlignmentILi128EEENS4_14SM90_TMA_STOREES19_S1W_S1W_EEEvvEEEEvNT_6ParamsE,"aw",@nobits
	.sectionflags	@""
	.align	16
	.zero		1024


//--------------------- .nv.shared.reserved.0     --------------------------
	.section	.nv.shared.reserved.0,"aw",@nobits
	.weak		__nv_reservedSMEM_offset_0_alias
	.size		__nv_reservedSMEM_offset_0_alias, 0, 64
	.other		__nv_reservedSMEM_offset_0_alias,@"STO_CUDA_RESERVED_SHARED STV_DEFAULT"
__nv_reservedSMEM_offset_0_alias:
	.zero		0
.nv.shared.reserved.0:
	.zero		64
	.weak		__nv_reservedSMEM_tcgen05_partition
	.type		__nv_reservedSMEM_tcgen05_partition,@object
	.size		__nv_reservedSMEM_tcgen05_partition,(.L_0 - __nv_reservedSMEM_tcgen05_partition)
__nv_reservedSMEM_tcgen05_partition:
	.zero		32
.L_0:


//--------------------- .nv.global                --------------------------
	.section	.nv.global,"aw",@nobits
.nv.global:
	.type		_ZN40_INTERNAL_6fb00733_4_k_cu_e1cec73b_334694cute1_E,@object
	.size		_ZN40_INTERNAL_6fb00733_4_k_cu_e1cec73b_334694cute1_E,(_ZN40_INTERNAL_6fb00733_4_k_cu_e1cec73b_334694cuda3std3__45__cpo6cbeginE - _ZN40_INTERNAL_6fb00733_4_k_cu_e1cec73b_334694cute1_E)
_ZN40_INTERNAL_6fb00733_4_k_cu_e1cec73b_334694cute1_E:
	.zero		1
	.type		_ZN40_INTERNAL_6fb00733_4_k_cu_e1cec73b_334694cuda3std3__45__cpo6cbeginE,@object
	.size		_ZN40_INTERNAL_6fb00733_4_k_cu_e1cec73b_334694cuda3std3__45__cpo6cbeginE,(_ZN40_INTERNAL_6fb00733_4_k_cu_e1cec73b_334694cuda3std3__48in_placeE - _ZN40_INTERNAL_6fb00733_4_k_cu_e1cec73b_334694cuda3std3__45__cpo6cbeginE)
_ZN40_INTERNAL_6fb00733_4_k_cu_e1cec73b_334694cuda3std3__45__cpo6cbeginE:
	.zero		1
	.type		_ZN40_INTERNAL_6fb00733_4_k_cu_e1cec73b_334694cuda3std3__48in_placeE,@object
	.size		_ZN40_INTERNAL_6fb00733_4_k_cu_e1cec73b_334694cuda3std3__48in_placeE,(_ZN40_INTERNAL_6fb00733_4_k_cu_e1cec73b_334694cuda3std6ranges3__45__cpo9iter_moveE - _ZN40_INTERNAL_6fb00733_4_k_cu_e1cec73b_334694cuda3std3__48in_placeE)
_ZN40_INTERNAL_6fb00733_4_k_cu_e1cec73b_334694cuda3std3__48in_placeE:
	.zero		1
	.type		_ZN40_INTERNAL_6fb00733_4_k_cu_e1cec73b_334694cuda3std6ranges3__45__cpo9iter_moveE,@object
	.size		_ZN40_INTERNAL_6fb00733_4_k_cu_e1cec73b_334694cuda3std6ranges3__45__cpo9iter_moveE,(_ZN40_INTERNAL_6fb00733_4_k_cu_e1cec73b_334694cuda3std3__45__cpo5beginE - _ZN40_INTERNAL_6fb00733_4_k_cu_e1cec73b_334694cuda3std6ranges3__45__cpo9iter_moveE)
_ZN40_INTERNAL_6fb00733_4_k_cu_e1cec73b_334694cuda3std6ranges3__45__cpo9iter_moveE:
	.zero		1
	.type		_ZN40_INTERNAL_6fb00733_4_k_cu_e1cec73b_334694cuda3std3__45__cpo5beginE,@object
	.size		_ZN40_INTERNAL_6fb00733_4_k_cu_e1cec73b_334694cuda3std3__45__cpo5beginE,(_ZN40_INTERNAL_6fb00733_4_k_cu_e1cec73b_334694cuda3std3__442_GLOBAL__N__6fb00733_4_k_cu_e1cec73b_334696ignoreE - _ZN40_INTERNAL_6fb00733_4_k_cu_e1cec73b_334694cuda3std3__45__cpo5beginE)
_ZN40_INTERNAL_6fb00733_4_k_cu_e1cec73b_334694cuda3std3__45__cpo5beginE:
	.zero		1
	.type		_ZN40_INTERNAL_6fb00733_4_k_cu_e1cec73b_334694cuda3std3__442_GLOBAL__N__6fb00733_4_k_cu_e1cec73b_334696ignoreE,@object
	.size		_ZN40_INTERNAL_6fb00733_4_k_cu_e1cec73b_334694cuda3std3__442_GLOBAL__N__6fb00733_4_k_cu_e1cec73b_334696ignoreE,(_ZN40_INTERNAL_6fb00733_4_k_cu_e1cec73b_334694cute7productE - _ZN40_INTERNAL_6fb00733_4_k_cu_e1cec73b_334694cuda3std3__442_GLOBAL__N__6fb00733_4_k_cu_e1cec73b_334696ignoreE)
_ZN40_INTERNAL_6fb00733_4_k_cu_e1cec73b_334694cuda3std3__442_GLOBAL__N__6fb00733_4_k_cu_e1cec73b_334696ignoreE:
	.zero		1
	.type		_ZN40_INTERNAL_6fb00733_4_k_cu_e1cec73b_334694cute7productE,@object
	.size		_ZN40_INTERNAL_6fb00733_4_k_cu_e1cec73b_334694cute7productE,(_ZN40_INTERNAL_6fb00733_4_k_cu_e1cec73b_334694cuda3std3__45__cpo3endE - _ZN40_INTERNAL_6fb00733_4_k_cu_e1cec73b_334694cute7productE)
_ZN40_INTERNAL_6fb00733_4_k_cu_e1cec73b_334694cute7productE:
	.zero		1
	.type		_ZN40_INTERNAL_6fb00733_4_k_cu_e1cec73b_334694cuda3std3__45__cpo3endE,@object
	.size		_ZN40_INTERNAL_6fb00733_4_k_cu_e1cec73b_334694cuda3std3__45__cpo3endE,(_ZN40_INTERNAL_6fb00733_4_k_cu_e1cec73b_334694cuda3std3__419piecewise_constructE - _ZN40_INTERNAL_6fb00733_4_k_cu_e1cec73b_334694cuda3std3__45__cpo3endE)
_ZN40_INTERNAL_6fb00733_4_k_cu_e1cec73b_334694cuda3std3__45__cpo3endE:
	.zero		1
	.type		_ZN40_INTERNAL_6fb00733_4_k_cu_e1cec73b_334694cuda3std3__419piecewise_constructE,@object
	.size		_ZN40_INTERNAL_6fb00733_4_k_cu_e1cec73b_334694cuda3std3__419piecewise_constructE,(_ZN40_INTERNAL_6fb00733_4_k_cu_e1cec73b_334694cuda3std3__45__cpo4cendE - _ZN40_INTERNAL_6fb00733_4_k_cu_e1cec73b_334694cuda3std3__419piecewise_constructE)
_ZN40_INTERNAL_6fb00733_4_k_cu_e1cec73b_334694cuda3std3__419piecewise_constructE:
	.zero		1
	.type		_ZN40_INTERNAL_6fb00733_4_k_cu_e1cec73b_334694cuda3std3__45__cpo4cendE,@object
	.size		_ZN40_INTERNAL_6fb00733_4_k_cu_e1cec73b_334694cuda3std3__45__cpo4cendE,(_ZN40_INTERNAL_6fb00733_4_k_cu_e1cec73b_334694cuda3std6ranges3__45__cpo4swapE - _ZN40_INTERNAL_6fb00733_4_k_cu_e1cec73b_334694cuda3std3__45__cpo4cendE)
_ZN40_INTERNAL_6fb00733_4_k_cu_e1cec73b_334694cuda3std3__45__cpo4cendE:
	.zero		1
	.type		_ZN40_INTERNAL_6fb00733_4_k_cu_e1cec73b_334694cuda3std6ranges3__45__cpo4swapE,@object
	.size		_ZN40_INTERNAL_6fb00733_4_k_cu_e1cec73b_334694cuda3std6ranges3__45__cpo4swapE,(.L_10 - _ZN40_INTERNAL_6fb00733_4_k_cu_e1cec73b_334694cuda3std6ranges3__45__cpo4swapE)
_ZN40_INTERNAL_6fb00733_4_k_cu_e1cec73b_334694cuda3std6ranges3__45__cpo4swapE:
	.zero		1
.L_10:


//--------------------- .nv.constant0._ZN7cutlass13device_kernelINS_4gemm6kernel13GemmUniversalIN4cute5tupleIJiiiiEEENS1_10collective13CollectiveMmaINS1_35MainloopSm100TmaUmmaWarpSpecializedILi36ELi2ELi4ENS5_IJNS4_1CILi2EEENSA_ILi1EEESC_EEEEENS5_IJNSA_ILi128EEENSA_ILi64EEESG_EEEaNS5_IJlSC_lEEEaSI_NS4_8TiledMMAINS4_8MMA_AtomIJNS4_21SM100_MMA_S8_2x1SM_SSIaaiLi128ELi64ELNS4_4UMMA5MajorE0ELSN_0ELNSM_8SaturateE0EEEEEENS4_6LayoutINS5_IJSC_SC_SC_EEENS5_IJNSA_ILi0EEEST_ST_EEEEENS5_IJNS4_10UnderscoreESW_SW_EEEEENS4_18SM100_TMA_2SM_LOADENS4_14ComposedLayoutINS4_7SwizzleILi2ELi4ELi3EEENS4_18smem_ptr_flag_bitsILi8EEENSR_INS5_IJNSA_ILi8EEESG_EEENS5_IJSG_SC_EEEEEEEvNS4_8identityESZ_S19_vS1A_EENS_8epilogue10collective18CollectiveEpilogueINS1C_23Sm100TmaWarpSpecializedILi1ELi1ELi32ELb0ELb0EEEJNS5_IJSG_SG_SG_EEENS5_IJNSR_ISG_SC_EES1I_EEEaSI_aSI_NS1C_6fusion15FusionCallbacksIS1G_NS1K_17LinearCombinationIaiaiLNS_15FloatRoundStyleE2EEES1H_S1J_JEEENS4_5SM1004TMEM4LOAD26SM100_TMEM_LOAD_32dp32b32xENS4_13SM90_TMA_LOADES19_NS4_39AutoVectorizingCopyWithAssumedAlignmentILi128EEENS4_14SM90_TMA_STOREES19_S1W_S1W_EEEvvEEEEvNT_6ParamsE --------------------------
	.section	.nv.constant0._ZN7cutlass13device_kernelINS_4gemm6kernel13GemmUniversalIN4cute5tupleIJiiiiEEENS1_10collective13CollectiveMmaINS1_35MainloopSm100TmaUmmaWarpSpecializedILi36ELi2ELi4ENS5_IJNS4_1CILi2EEENSA_ILi1EEESC_EEEEENS5_IJNSA_ILi128EEENSA_ILi64EEESG_EEEaNS5_IJlSC_lEEEaSI_NS4_8TiledMMAINS4_8MMA_AtomIJNS4_21SM100_MMA_S8_2x1SM_SSIaaiLi128ELi64ELNS4_4UMMA5MajorE0ELSN_0ELNSM_8SaturateE0EEEEEENS4_6LayoutINS5_IJSC_SC_SC_EEENS5_IJNSA_ILi0EEEST_ST_EEEEENS5_IJNS4_10UnderscoreESW_SW_EEEEENS4_18SM100_TMA_2SM_LOADENS4_14ComposedLayoutINS4_7SwizzleILi2ELi4ELi3EEENS4_18smem_ptr_flag_bitsILi8EEENSR_INS5_IJNSA_ILi8EEESG_EEENS5_IJSG_SC_EEEEEEEvNS4_8identityESZ_S19_vS1A_EENS_8epilogue10collective18CollectiveEpilogueINS1C_23Sm100TmaWarpSpecializedILi1ELi1ELi32ELb0ELb0EEEJNS5_IJSG_SG_SG_EEENS5_IJNSR_ISG_SC_EES1I_EEEaSI_aSI_NS1C_6fusion15FusionCallbacksIS1G_NS1K_17LinearCombinationIaiaiLNS_15FloatRoundStyleE2EEES1H_S1J_JEEENS4_5SM1004TMEM4LOAD26SM100_TMEM_LOAD_32dp32b32xENS4_13SM90_TMA_LOADES19_NS4_39AutoVectorizingCopyWithAssumedAlignmentILi128EEENS4_14SM90_TMA_STOREES19_S1W_S1W_EEEvvEEEEvNT_6ParamsE,"a",@progbits
	.sectionflags	@""
	.align	4
.nv.constant0._ZN7cutlass13device_kernelINS_4gemm6kernel13GemmUniversalIN4cute5tupleIJiiiiEEENS1_10collective13CollectiveMmaINS1_35MainloopSm100TmaUmmaWarpSpecializedILi36ELi2ELi4ENS5_IJNS4_1CILi2EEENSA_ILi1EEESC_EEEEENS5_IJNSA_ILi128EEENSA_ILi64EEESG_EEEaNS5_IJlSC_lEEEaSI_NS4_8TiledMMAINS4_8MMA_AtomIJNS4_21SM100_MMA_S8_2x1SM_SSIaaiLi128ELi64ELNS4_4UMMA5MajorE0ELSN_0ELNSM_8SaturateE0EEEEEENS4_6LayoutINS5_IJSC_SC_SC_EEENS5_IJNSA_ILi0EEEST_ST_EEEEENS5_IJNS4_10UnderscoreESW_SW_EEEEENS4_18SM100_TMA_2SM_LOADENS4_14ComposedLayoutINS4_7SwizzleILi2ELi4ELi3EEENS4_18smem_ptr_flag_bitsILi8EEENSR_INS5_IJNSA_ILi8EEESG_EEENS5_IJSG_SC_EEEEEEEvNS4_8identityESZ_S19_vS1A_EENS_8epilogue10collective18CollectiveEpilogueINS1C_23Sm100TmaWarpSpecializedILi1ELi1ELi32ELb0ELb0EEEJNS5_IJSG_SG_SG_EEENS5_IJNSR_ISG_SC_EES1I_EEEaSI_aSI_NS1C_6fusion15FusionCallbacksIS1G_NS1K_17LinearCombinationIaiaiLNS_15FloatRoundStyleE2EEES1H_S1J_JEEENS4_5SM1004TMEM4LOAD26SM100_TMEM_LOAD_32dp32b32xENS4_13SM90_TMA_LOADES19_NS4_39AutoVectorizingCopyWithAssumedAlignmentILi128EEENS4_14SM90_TMA_STOREES19_S1W_S1W_EEEvvEEEEvNT_6ParamsE:
	.zero		2944


//--------------------- SYMBOLS --------------------------

	.type		.nv.reservedSmem.offset0,@object
	.size		.nv.reservedSmem.offset0,0x4
	.type		.nv.reservedSmem.cap,@object
	.size		.nv.reservedSmem.cap,0x4
	.type		__assertfail,@function
